//
// Generated by NVIDIA NVVM Compiler
//
// Compiler Build ID: CL-36424714
// Cuda compilation tools, release 13.0, V13.0.88
// Based on NVVM 20.0.0
//

.version 9.0
.target sm_100
.address_size 64

	// .globl	_Z15attention_naivePfS_S_S_ii

.visible .entry _Z15attention_naivePfS_S_S_ii(
	.param .u64 .ptr .align 1 _Z15attention_naivePfS_S_S_ii_param_0,
	.param .u64 .ptr .align 1 _Z15attention_naivePfS_S_S_ii_param_1,
	.param .u64 .ptr .align 1 _Z15attention_naivePfS_S_S_ii_param_2,
	.param .u64 .ptr .align 1 _Z15attention_naivePfS_S_S_ii_param_3,
	.param .u32 _Z15attention_naivePfS_S_S_ii_param_4,
	.param .u32 _Z15attention_naivePfS_S_S_ii_param_5
)
{
	.reg .pred 	%p<23>;
	.reg .b32 	%r<73>;
	.reg .b32 	%f<201>;
	.reg .b64 	%rd<99>;

	ld.param.u64 	%rd14, [_Z15attention_naivePfS_S_S_ii_param_0];
	ld.param.u64 	%rd15, [_Z15attention_naivePfS_S_S_ii_param_1];
	ld.param.u64 	%rd16, [_Z15attention_naivePfS_S_S_ii_param_2];
	ld.param.u32 	%r35, [_Z15attention_naivePfS_S_S_ii_param_4];
	ld.param.u32 	%r36, [_Z15attention_naivePfS_S_S_ii_param_5];
	cvta.to.global.u64 	%rd1, %rd15;
	cvta.to.global.u64 	%rd2, %rd14;
	cvta.to.global.u64 	%rd3, %rd16;
	mov.u32 	%r37, %ctaid.y;
	mov.u32 	%r38, %ntid.y;
	mov.u32 	%r39, %tid.y;
	mad.lo.s32 	%r1, %r37, %r38, %r39;
	mov.u32 	%r40, %ctaid.x;
	mov.u32 	%r41, %ntid.x;
	mov.u32 	%r42, %tid.x;
	mad.lo.s32 	%r2, %r40, %r41, %r42;
	setp.ge.s32 	%p1, %r1, %r35;
	setp.ge.s32 	%p2, %r2, %r36;
	or.pred  	%p3, %p1, %p2;
	@%p3 bra 	$L__BB0_30;
	setp.lt.s32 	%p4, %r36, 1;
	mul.lo.s32 	%r3, %r36, %r1;
	@%p4 bra 	$L__BB0_17;
	add.s32 	%r4, %r36, -1;
	and.b32  	%r5, %r36, 15;
	and.b32  	%r6, %r36, 7;
	and.b32  	%r7, %r36, 2147483632;
	and.b32  	%r8, %r36, 3;
	neg.s32 	%r9, %r7;
	cvt.u64.u32 	%rd4, %r3;
	mov.f32 	%f200, 0f00000000;
	mov.b32 	%r62, 0;
$L__BB0_3:
	setp.lt.u32 	%p13, %r4, 15;
	mul.lo.s32 	%r11, %r62, %r36;
	mov.f32 	%f191, 0f00000000;
	mov.b32 	%r65, 0;
	@%p13 bra 	$L__BB0_6;
	shl.b64 	%rd53, %rd4, 2;
	add.s64 	%rd54, %rd53, %rd2;
	add.s64 	%rd98, %rd54, 32;
	mul.wide.u32 	%rd55, %r11, 4;
	add.s64 	%rd56, %rd1, %rd55;
	add.s64 	%rd97, %rd56, 32;
	mov.f32 	%f191, 0f00000000;
	mov.u32 	%r63, %r9;
$L__BB0_5:
	.pragma "nounroll";
	ld.global.f32 	%f93, [%rd98+-32];
	ld.global.f32 	%f94, [%rd97+-32];
	fma.rn.f32 	%f95, %f93, %f94, %f191;
	ld.global.f32 	%f96, [%rd98+-28];
	ld.global.f32 	%f97, [%rd97+-28];
	fma.rn.f32 	%f98, %f96, %f97, %f95;
	ld.global.f32 	%f99, [%rd98+-24];
	ld.global.f32 	%f100, [%rd97+-24];
	fma.rn.f32 	%f101, %f99, %f100, %f98;
	ld.global.f32 	%f102, [%rd98+-20];
	ld.global.f32 	%f103, [%rd97+-20];
	fma.rn.f32 	%f104, %f102, %f103, %f101;
	ld.global.f32 	%f105, [%rd98+-16];
	ld.global.f32 	%f106, [%rd97+-16];
	fma.rn.f32 	%f107, %f105, %f106, %f104;
	ld.global.f32 	%f108, [%rd98+-12];
	ld.global.f32 	%f109, [%rd97+-12];
	fma.rn.f32 	%f110, %f108, %f109, %f107;
	ld.global.f32 	%f111, [%rd98+-8];
	ld.global.f32 	%f112, [%rd97+-8];
	fma.rn.f32 	%f113, %f111, %f112, %f110;
	ld.global.f32 	%f114, [%rd98+-4];
	ld.global.f32 	%f115, [%rd97+-4];
	fma.rn.f32 	%f116, %f114, %f115, %f113;
	ld.global.f32 	%f117, [%rd98];
	ld.global.f32 	%f118, [%rd97];
	fma.rn.f32 	%f119, %f117, %f118, %f116;
	ld.global.f32 	%f120, [%rd98+4];
	ld.global.f32 	%f121, [%rd97+4];
	fma.rn.f32 	%f122, %f120, %f121, %f119;
	ld.global.f32 	%f123, [%rd98+8];
	ld.global.f32 	%f124, [%rd97+8];
	fma.rn.f32 	%f125, %f123, %f124, %f122;
	ld.global.f32 	%f126, [%rd98+12];
	ld.global.f32 	%f127, [%rd97+12];
	fma.rn.f32 	%f128, %f126, %f127, %f125;
	ld.global.f32 	%f129, [%rd98+16];
	ld.global.f32 	%f130, [%rd97+16];
	fma.rn.f32 	%f131, %f129, %f130, %f128;
	ld.global.f32 	%f132, [%rd98+20];
	ld.global.f32 	%f133, [%rd97+20];
	fma.rn.f32 	%f134, %f132, %f133, %f131;
	ld.global.f32 	%f135, [%rd98+24];
	ld.global.f32 	%f136, [%rd97+24];
	fma.rn.f32 	%f137, %f135, %f136, %f134;
	ld.global.f32 	%f138, [%rd98+28];
	ld.global.f32 	%f139, [%rd97+28];
	fma.rn.f32 	%f191, %f138, %f139, %f137;
	add.s32 	%r63, %r63, 16;
	add.s64 	%rd98, %rd98, 64;
	add.s64 	%rd97, %rd97, 64;
	setp.ne.s32 	%p14, %r63, 0;
	mov.u32 	%r65, %r7;
	@%p14 bra 	$L__BB0_5;
$L__BB0_6:
	setp.eq.s32 	%p15, %r5, 0;
	@%p15 bra 	$L__BB0_16;
	add.s32 	%r52, %r5, -1;
	setp.lt.u32 	%p16, %r52, 7;
	@%p16 bra 	$L__BB0_9;
	add.s32 	%r53, %r65, %r3;
	mul.wide.u32 	%rd57, %r53, 4;
	add.s64 	%rd58, %rd2, %rd57;
	ld.global.f32 	%f141, [%rd58];
	add.s32 	%r54, %r65, %r11;
	mul.wide.u32 	%rd59, %r54, 4;
	add.s64 	%rd60, %rd1, %rd59;
	ld.global.f32 	%f142, [%rd60];
	fma.rn.f32 	%f143, %f141, %f142, %f191;
	cvt.u64.u32 	%rd61, %r65;
	add.s64 	%rd62, %rd61, %rd4;
	shl.b64 	%rd63, %rd62, 2;
	add.s64 	%rd64, %rd2, %rd63;
	ld.global.f32 	%f144, [%rd64+4];
	cvt.u64.u32 	%rd65, %r11;
	add.s64 	%rd66, %rd61, %rd65;
	shl.b64 	%rd67, %rd66, 2;
	add.s64 	%rd68, %rd1, %rd67;
	ld.global.f32 	%f145, [%rd68+4];
	fma.rn.f32 	%f146, %f144, %f145, %f143;
	ld.global.f32 	%f147, [%rd64+8];
	ld.global.f32 	%f148, [%rd68+8];
	fma.rn.f32 	%f149, %f147, %f148, %f146;
	ld.global.f32 	%f150, [%rd64+12];
	ld.global.f32 	%f151, [%rd68+12];
	fma.rn.f32 	%f152, %f150, %f151, %f149;
	ld.global.f32 	%f153, [%rd64+16];
	ld.global.f32 	%f154, [%rd68+16];
	fma.rn.f32 	%f155, %f153, %f154, %f152;
	ld.global.f32 	%f156, [%rd64+20];
	ld.global.f32 	%f157, [%rd68+20];
	fma.rn.f32 	%f158, %f156, %f157, %f155;
	ld.global.f32 	%f159, [%rd64+24];
	ld.global.f32 	%f160, [%rd68+24];
	fma.rn.f32 	%f161, %f159, %f160, %f158;
	ld.global.f32 	%f162, [%rd64+28];
	ld.global.f32 	%f163, [%rd68+28];
	fma.rn.f32 	%f191, %f162, %f163, %f161;
	add.s32 	%r65, %r65, 8;
$L__BB0_9:
	setp.eq.s32 	%p17, %r6, 0;
	@%p17 bra 	$L__BB0_16;
	add.s32 	%r55, %r6, -1;
	setp.lt.u32 	%p18, %r55, 3;
	@%p18 bra 	$L__BB0_12;
	add.s32 	%r56, %r65, %r3;
	mul.wide.u32 	%rd69, %r56, 4;
	add.s64 	%rd70, %rd2, %rd69;
	ld.global.f32 	%f165, [%rd70];
	add.s32 	%r57, %r65, %r11;
	mul.wide.u32 	%rd71, %r57, 4;
	add.s64 	%rd72, %rd1, %rd71;
	ld.global.f32 	%f166, [%rd72];
	fma.rn.f32 	%f167, %f165, %f166, %f191;
	cvt.u64.u32 	%rd73, %r65;
	add.s64 	%rd74, %rd73, %rd4;
	shl.b64 	%rd75, %rd74, 2;
	add.s64 	%rd76, %rd2, %rd75;
	ld.global.f32 	%f168, [%rd76+4];
	cvt.u64.u32 	%rd77, %r11;
	add.s64 	%rd78, %rd73, %rd77;
	shl.b64 	%rd79, %rd78, 2;
	add.s64 	%rd80, %rd1, %rd79;
	ld.global.f32 	%f169, [%rd80+4];
	fma.rn.f32 	%f170, %f168, %f169, %f167;
	ld.global.f32 	%f171, [%rd76+8];
	ld.global.f32 	%f172, [%rd80+8];
	fma.rn.f32 	%f173, %f171, %f172, %f170;
	ld.global.f32 	%f174, [%rd76+12];
	ld.global.f32 	%f175, [%rd80+12];
	fma.rn.f32 	%f191, %f174, %f175, %f173;
	add.s32 	%r65, %r65, 4;
$L__BB0_12:
	setp.eq.s32 	%p19, %r8, 0;
	@%p19 bra 	$L__BB0_16;
	setp.eq.s32 	%p20, %r8, 1;
	add.s32 	%r58, %r65, %r3;
	mul.wide.u32 	%rd81, %r58, 4;
	add.s64 	%rd82, %rd2, %rd81;
	ld.global.f32 	%f176, [%rd82];
	add.s32 	%r59, %r65, %r11;
	mul.wide.u32 	%rd83, %r59, 4;
	add.s64 	%rd84, %rd1, %rd83;
	ld.global.f32 	%f177, [%rd84];
	fma.rn.f32 	%f191, %f176, %f177, %f191;
	@%p20 bra 	$L__BB0_16;
	setp.eq.s32 	%p21, %r8, 2;
	cvt.u64.u32 	%rd85, %r65;
	add.s64 	%rd86, %rd85, %rd4;
	shl.b64 	%rd87, %rd86, 2;
	add.s64 	%rd11, %rd2, %rd87;
	ld.global.f32 	%f178, [%rd11+4];
	cvt.u64.u32 	%rd88, %r11;
	add.s64 	%rd89, %rd85, %rd88;
	shl.b64 	%rd90, %rd89, 2;
	add.s64 	%rd12, %rd1, %rd90;
	ld.global.f32 	%f179, [%rd12+4];
	fma.rn.f32 	%f191, %f178, %f179, %f191;
	@%p21 bra 	$L__BB0_16;
	ld.global.f32 	%f180, [%rd11+8];
	ld.global.f32 	%f181, [%rd12+8];
	fma.rn.f32 	%f191, %f180, %f181, %f191;
$L__BB0_16:
	add.s32 	%r60, %r11, %r2;
	mul.wide.s32 	%rd91, %r60, 4;
	add.s64 	%rd92, %rd3, %rd91;
	ld.global.f32 	%f182, [%rd92];
	fma.rn.f32 	%f200, %f191, %f182, %f200;
	add.s32 	%r62, %r62, 1;
	setp.eq.s32 	%p22, %r62, %r35;
	@%p22 bra 	$L__BB0_29;
	bra.uni 	$L__BB0_3;
$L__BB0_17:
	and.b32  	%r20, %r35, 15;
	setp.lt.u32 	%p5, %r35, 16;
	mov.f32 	%f200, 0f00000000;
	mov.b32 	%r69, 0;
	@%p5 bra 	$L__BB0_20;
	and.b32  	%r69, %r35, 2147483632;
	mov.f32 	%f200, 0f00000000;
	mov.b32 	%r67, 0;
	mul.wide.s32 	%rd19, %r36, 4;
$L__BB0_19:
	.pragma "nounroll";
	mad.lo.s32 	%r45, %r67, %r36, %r2;
	mul.wide.s32 	%rd17, %r45, 4;
	add.s64 	%rd18, %rd3, %rd17;
	ld.global.f32 	%f33, [%rd18];
	fma.rn.f32 	%f34, %f33, 0f00000000, %f200;
	add.s64 	%rd20, %rd18, %rd19;
	ld.global.f32 	%f35, [%rd20];
	fma.rn.f32 	%f36, %f35, 0f00000000, %f34;
	add.s64 	%rd21, %rd20, %rd19;
	ld.global.f32 	%f37, [%rd21];
	fma.rn.f32 	%f38, %f37, 0f00000000, %f36;
	add.s64 	%rd22, %rd21, %rd19;
	ld.global.f32 	%f39, [%rd22];
	fma.rn.f32 	%f40, %f39, 0f00000000, %f38;
	add.s64 	%rd23, %rd22, %rd19;
	ld.global.f32 	%f41, [%rd23];
	fma.rn.f32 	%f42, %f41, 0f00000000, %f40;
	add.s64 	%rd24, %rd23, %rd19;
	ld.global.f32 	%f43, [%rd24];
	fma.rn.f32 	%f44, %f43, 0f00000000, %f42;
	add.s64 	%rd25, %rd24, %rd19;
	ld.global.f32 	%f45, [%rd25];
	fma.rn.f32 	%f46, %f45, 0f00000000, %f44;
	add.s64 	%rd26, %rd25, %rd19;
	ld.global.f32 	%f47, [%rd26];
	fma.rn.f32 	%f48, %f47, 0f00000000, %f46;
	add.s64 	%rd27, %rd26, %rd19;
	ld.global.f32 	%f49, [%rd27];
	fma.rn.f32 	%f50, %f49, 0f00000000, %f48;
	add.s64 	%rd28, %rd27, %rd19;
	ld.global.f32 	%f51, [%rd28];
	fma.rn.f32 	%f52, %f51, 0f00000000, %f50;
	add.s64 	%rd29, %rd28, %rd19;
	ld.global.f32 	%f53, [%rd29];
	fma.rn.f32 	%f54, %f53, 0f00000000, %f52;
	add.s64 	%rd30, %rd29, %rd19;
	ld.global.f32 	%f55, [%rd30];
	fma.rn.f32 	%f56, %f55, 0f00000000, %f54;
	add.s64 	%rd31, %rd30, %rd19;
	ld.global.f32 	%f57, [%rd31];
	fma.rn.f32 	%f58, %f57, 0f00000000, %f56;
	add.s64 	%rd32, %rd31, %rd19;
	ld.global.f32 	%f59, [%rd32];
	fma.rn.f32 	%f60, %f59, 0f00000000, %f58;
	add.s64 	%rd33, %rd32, %rd19;
	ld.global.f32 	%f61, [%rd33];
	fma.rn.f32 	%f62, %f61, 0f00000000, %f60;
	add.s64 	%rd34, %rd33, %rd19;
	ld.global.f32 	%f63, [%rd34];
	fma.rn.f32 	%f200, %f63, 0f00000000, %f62;
	add.s32 	%r67, %r67, 16;
	setp.ne.s32 	%p6, %r67, %r69;
	@%p6 bra 	$L__BB0_19;
$L__BB0_20:
	setp.eq.s32 	%p7, %r20, 0;
	@%p7 bra 	$L__BB0_29;
	and.b32  	%r25, %r35, 7;
	setp.lt.u32 	%p8, %r20, 8;
	@%p8 bra 	$L__BB0_23;
	mad.lo.s32 	%r46, %r69, %r36, %r2;
	mul.wide.s32 	%rd35, %r46, 4;
	add.s64 	%rd36, %rd3, %rd35;
	ld.global.f32 	%f65, [%rd36];
	fma.rn.f32 	%f66, %f65, 0f00000000, %f200;
	mul.wide.s32 	%rd37, %r36, 4;
	add.s64 	%rd38, %rd36, %rd37;
	ld.global.f32 	%f67, [%rd38];
	fma.rn.f32 	%f68, %f67, 0f00000000, %f66;
	add.s64 	%rd39, %rd38, %rd37;
	ld.global.f32 	%f69, [%rd39];
	fma.rn.f32 	%f70, %f69, 0f00000000, %f68;
	add.s64 	%rd40, %rd39, %rd37;
	ld.global.f32 	%f71, [%rd40];
	fma.rn.f32 	%f72, %f71, 0f00000000, %f70;
	add.s64 	%rd41, %rd40, %rd37;
	ld.global.f32 	%f73, [%rd41];
	fma.rn.f32 	%f74, %f73, 0f00000000, %f72;
	add.s64 	%rd42, %rd41, %rd37;
	ld.global.f32 	%f75, [%rd42];
	fma.rn.f32 	%f76, %f75, 0f00000000, %f74;
	add.s64 	%rd43, %rd42, %rd37;
	ld.global.f32 	%f77, [%rd43];
	fma.rn.f32 	%f78, %f77, 0f00000000, %f76;
	add.s64 	%rd44, %rd43, %rd37;
	ld.global.f32 	%f79, [%rd44];
	fma.rn.f32 	%f200, %f79, 0f00000000, %f78;
	add.s32 	%r69, %r69, 8;
$L__BB0_23:
	setp.eq.s32 	%p9, %r25, 0;
	@%p9 bra 	$L__BB0_29;
	and.b32  	%r28, %r35, 3;
	setp.lt.u32 	%p10, %r25, 4;
	@%p10 bra 	$L__BB0_26;
	mad.lo.s32 	%r47, %r69, %r36, %r2;
	mul.wide.s32 	%rd45, %r47, 4;
	add.s64 	%rd46, %rd3, %rd45;
	ld.global.f32 	%f81, [%rd46];
	fma.rn.f32 	%f82, %f81, 0f00000000, %f200;
	mul.wide.s32 	%rd47, %r36, 4;
	add.s64 	%rd48, %rd46, %rd47;
	ld.global.f32 	%f83, [%rd48];
	fma.rn.f32 	%f84, %f83, 0f00000000, %f82;
	add.s64 	%rd49, %rd48, %rd47;
	ld.global.f32 	%f85, [%rd49];
	fma.rn.f32 	%f86, %f85, 0f00000000, %f84;
	add.s64 	%rd50, %rd49, %rd47;
	ld.global.f32 	%f87, [%rd50];
	fma.rn.f32 	%f200, %f87, 0f00000000, %f86;
	add.s32 	%r69, %r69, 4;
$L__BB0_26:
	setp.eq.s32 	%p11, %r28, 0;
	@%p11 bra 	$L__BB0_29;
	mov.b32 	%r72, 0;
$L__BB0_28:
	.pragma "nounroll";
	mad.lo.s32 	%r49, %r69, %r36, %r2;
	mul.wide.s32 	%rd51, %r49, 4;
	add.s64 	%rd52, %rd3, %rd51;
	ld.global.f32 	%f88, [%rd52];
	fma.rn.f32 	%f200, %f88, 0f00000000, %f200;
	add.s32 	%r69, %r69, 1;
	add.s32 	%r72, %r72, 1;
	setp.ne.s32 	%p12, %r72, %r28;
	@%p12 bra 	$L__BB0_28;
$L__BB0_29:
	ld.param.u64 	%rd96, [_Z15attention_naivePfS_S_S_ii_param_3];
	add.s32 	%r61, %r3, %r2;
	cvta.to.global.u64 	%rd93, %rd96;
	mul.wide.s32 	%rd94, %r61, 4;
	add.s64 	%rd95, %rd93, %rd94;
	st.global.f32 	[%rd95], %f200;
$L__BB0_30:
	ret;

}
	// .globl	_Z27attention_with_scores_naivePfS_S_ii
.visible .entry _Z27attention_with_scores_naivePfS_S_ii(
	.param .u64 .ptr .align 1 _Z27attention_with_scores_naivePfS_S_ii_param_0,
	.param .u64 .ptr .align 1 _Z27attention_with_scores_naivePfS_S_ii_param_1,
	.param .u64 .ptr .align 1 _Z27attention_with_scores_naivePfS_S_ii_param_2,
	.param .u32 _Z27attention_with_scores_naivePfS_S_ii_param_3,
	.param .u32 _Z27attention_with_scores_naivePfS_S_ii_param_4
)
{
	.reg .pred 	%p<58>;
	.reg .b32 	%r<130>;
	.reg .b32 	%f<419>;
	.reg .b64 	%rd<75>;

	ld.param.u64 	%rd20, [_Z27attention_with_scores_naivePfS_S_ii_param_0];
	ld.param.u64 	%rd21, [_Z27attention_with_scores_naivePfS_S_ii_param_1];
	ld.param.u64 	%rd19, [_Z27attention_with_scores_naivePfS_S_ii_param_2];
	ld.param.u32 	%r44, [_Z27attention_with_scores_naivePfS_S_ii_param_3];
	ld.param.u32 	%r45, [_Z27attention_with_scores_naivePfS_S_ii_param_4];
	cvta.to.global.u64 	%rd1, %rd21;
	cvta.to.global.u64 	%rd2, %rd20;
	mov.u32 	%r46, %ctaid.y;
	mov.u32 	%r47, %ntid.y;
	mov.u32 	%r48, %tid.y;
	mad.lo.s32 	%r1, %r46, %r47, %r48;
	mov.u32 	%r49, %ctaid.x;
	mov.u32 	%r50, %ntid.x;
	mov.u32 	%r51, %tid.x;
	mad.lo.s32 	%r2, %r49, %r50, %r51;
	setp.ge.s32 	%p1, %r1, %r44;
	setp.ge.s32 	%p2, %r2, %r45;
	or.pred  	%p3, %p1, %p2;
	@%p3 bra 	$L__BB1_37;
	mul.lo.s32 	%r3, %r44, %r1;
	mul.wide.u32 	%rd22, %r3, 4;
	add.s64 	%rd3, %rd2, %rd22;
	ld.global.f32 	%f403, [%rd3];
	setp.lt.u32 	%p4, %r44, 2;
	@%p4 bra 	$L__BB1_15;
	add.s32 	%r4, %r44, -1;
	add.s32 	%r53, %r44, -2;
	and.b32  	%r5, %r4, 15;
	setp.lt.u32 	%p5, %r53, 15;
	mov.b32 	%r117, 1;
	@%p5 bra 	$L__BB1_6;
	and.b32  	%r55, %r4, -16;
	neg.s32 	%r121, %r55;
	add.s32 	%r56, %r3, 1;
	mul.wide.u32 	%rd23, %r56, 4;
	add.s64 	%rd72, %rd2, %rd23;
	add.s64 	%rd25, %rd22, %rd2;
	add.s64 	%rd71, %rd25, 32;
	mov.b32 	%r120, 0;
$L__BB1_4:
	.pragma "nounroll";
	ld.global.f32 	%f37, [%rd72];
	setp.gt.f32 	%p6, %f37, %f403;
	selp.f32 	%f38, %f37, %f403, %p6;
	ld.global.f32 	%f39, [%rd71+-24];
	setp.gt.f32 	%p7, %f39, %f38;
	selp.f32 	%f40, %f39, %f38, %p7;
	ld.global.f32 	%f41, [%rd71+-20];
	setp.gt.f32 	%p8, %f41, %f40;
	selp.f32 	%f42, %f41, %f40, %p8;
	ld.global.f32 	%f43, [%rd71+-16];
	setp.gt.f32 	%p9, %f43, %f42;
	selp.f32 	%f44, %f43, %f42, %p9;
	ld.global.f32 	%f45, [%rd71+-12];
	setp.gt.f32 	%p10, %f45, %f44;
	selp.f32 	%f46, %f45, %f44, %p10;
	ld.global.f32 	%f47, [%rd71+-8];
	setp.gt.f32 	%p11, %f47, %f46;
	selp.f32 	%f48, %f47, %f46, %p11;
	ld.global.f32 	%f49, [%rd71+-4];
	setp.gt.f32 	%p12, %f49, %f48;
	selp.f32 	%f50, %f49, %f48, %p12;
	ld.global.f32 	%f51, [%rd71];
	setp.gt.f32 	%p13, %f51, %f50;
	selp.f32 	%f52, %f51, %f50, %p13;
	ld.global.f32 	%f53, [%rd71+4];
	setp.gt.f32 	%p14, %f53, %f52;
	selp.f32 	%f54, %f53, %f52, %p14;
	ld.global.f32 	%f55, [%rd71+8];
	setp.gt.f32 	%p15, %f55, %f54;
	selp.f32 	%f56, %f55, %f54, %p15;
	ld.global.f32 	%f57, [%rd71+12];
	setp.gt.f32 	%p16, %f57, %f56;
	selp.f32 	%f58, %f57, %f56, %p16;
	ld.global.f32 	%f59, [%rd71+16];
	setp.gt.f32 	%p17, %f59, %f58;
	selp.f32 	%f60, %f59, %f58, %p17;
	ld.global.f32 	%f61, [%rd71+20];
	setp.gt.f32 	%p18, %f61, %f60;
	selp.f32 	%f62, %f61, %f60, %p18;
	ld.global.f32 	%f63, [%rd71+24];
	setp.gt.f32 	%p19, %f63, %f62;
	selp.f32 	%f64, %f63, %f62, %p19;
	ld.global.f32 	%f65, [%rd71+28];
	setp.gt.f32 	%p20, %f65, %f64;
	selp.f32 	%f66, %f65, %f64, %p20;
	ld.global.f32 	%f67, [%rd71+32];
	setp.gt.f32 	%p21, %f67, %f66;
	selp.f32 	%f403, %f67, %f66, %p21;
	add.s32 	%r121, %r121, 16;
	add.s64 	%rd72, %rd72, 64;
	add.s32 	%r120, %r120, 16;
	add.s64 	%rd71, %rd71, 64;
	setp.eq.s32 	%p22, %r121, 0;
	@%p22 bra 	$L__BB1_5;
	bra.uni 	$L__BB1_4;
$L__BB1_5:
	add.s32 	%r117, %r120, 1;
$L__BB1_6:
	setp.eq.s32 	%p23, %r5, 0;
	@%p23 bra 	$L__BB1_15;
	and.b32  	%r9, %r4, 7;
	setp.lt.u32 	%p24, %r5, 8;
	@%p24 bra 	$L__BB1_9;
	add.s32 	%r57, %r117, %r3;
	mul.wide.u32 	%rd26, %r57, 4;
	add.s64 	%rd27, %rd2, %rd26;
	ld.global.f32 	%f69, [%rd27];
	setp.gt.f32 	%p25, %f69, %f403;
	selp.f32 	%f70, %f69, %f403, %p25;
	mul.wide.u32 	%rd28, %r117, 4;
	add.s64 	%rd29, %rd3, %rd28;
	ld.global.f32 	%f71, [%rd29+4];
	setp.gt.f32 	%p26, %f71, %f70;
	selp.f32 	%f72, %f71, %f70, %p26;
	ld.global.f32 	%f73, [%rd29+8];
	setp.gt.f32 	%p27, %f73, %f72;
	selp.f32 	%f74, %f73, %f72, %p27;
	ld.global.f32 	%f75, [%rd29+12];
	setp.gt.f32 	%p28, %f75, %f74;
	selp.f32 	%f76, %f75, %f74, %p28;
	ld.global.f32 	%f77, [%rd29+16];
	setp.gt.f32 	%p29, %f77, %f76;
	selp.f32 	%f78, %f77, %f76, %p29;
	ld.global.f32 	%f79, [%rd29+20];
	setp.gt.f32 	%p30, %f79, %f78;
	selp.f32 	%f80, %f79, %f78, %p30;
	ld.global.f32 	%f81, [%rd29+24];
	setp.gt.f32 	%p31, %f81, %f80;
	selp.f32 	%f82, %f81, %f80, %p31;
	ld.global.f32 	%f83, [%rd29+28];
	setp.gt.f32 	%p32, %f83, %f82;
	selp.f32 	%f403, %f83, %f82, %p32;
	add.s32 	%r117, %r117, 8;
$L__BB1_9:
	setp.eq.s32 	%p33, %r9, 0;
	@%p33 bra 	$L__BB1_15;
	and.b32  	%r12, %r4, 3;
	setp.lt.u32 	%p34, %r9, 4;
	@%p34 bra 	$L__BB1_12;
	add.s32 	%r58, %r117, %r3;
	mul.wide.u32 	%rd30, %r58, 4;
	add.s64 	%rd31, %rd2, %rd30;
	ld.global.f32 	%f85, [%rd31];
	setp.gt.f32 	%p35, %f85, %f403;
	selp.f32 	%f86, %f85, %f403, %p35;
	mul.wide.u32 	%rd32, %r117, 4;
	add.s64 	%rd33, %rd3, %rd32;
	ld.global.f32 	%f87, [%rd33+4];
	setp.gt.f32 	%p36, %f87, %f86;
	selp.f32 	%f88, %f87, %f86, %p36;
	ld.global.f32 	%f89, [%rd33+8];
	setp.gt.f32 	%p37, %f89, %f88;
	selp.f32 	%f90, %f89, %f88, %p37;
	ld.global.f32 	%f91, [%rd33+12];
	setp.gt.f32 	%p38, %f91, %f90;
	selp.f32 	%f403, %f91, %f90, %p38;
	add.s32 	%r117, %r117, 4;
$L__BB1_12:
	setp.eq.s32 	%p39, %r12, 0;
	@%p39 bra 	$L__BB1_15;
	add.s32 	%r59, %r117, %r3;
	mul.wide.u32 	%rd34, %r59, 4;
	add.s64 	%rd70, %rd2, %rd34;
	neg.s32 	%r119, %r12;
$L__BB1_14:
	.pragma "nounroll";
	ld.global.f32 	%f92, [%rd70];
	setp.gt.f32 	%p40, %f92, %f403;
	selp.f32 	%f403, %f92, %f403, %p40;
	add.s64 	%rd70, %rd70, 4;
	add.s32 	%r119, %r119, 1;
	setp.ne.s32 	%p41, %r119, 0;
	@%p41 bra 	$L__BB1_14;
$L__BB1_15:
	setp.lt.s32 	%p42, %r44, 1;
	mov.f32 	%f411, 0f00000000;
	@%p42 bra 	$L__BB1_27;
	and.b32  	%r18, %r44, 7;
	setp.lt.u32 	%p43, %r44, 8;
	mov.f32 	%f411, 0f00000000;
	mov.b32 	%r122, 0;
	@%p43 bra 	$L__BB1_19;
	and.b32  	%r122, %r44, 2147483640;
	neg.s32 	%r125, %r122;
	add.s64 	%rd36, %rd22, %rd2;
	add.s64 	%rd73, %rd36, 16;
	mov.f32 	%f411, 0f00000000;
$L__BB1_18:
	.pragma "nounroll";
	ld.global.f32 	%f97, [%rd73+-16];
	sub.f32 	%f98, %f97, %f403;
	fma.rn.f32 	%f99, %f98, 0f3BBB989D, 0f3F000000;
	cvt.sat.f32.f32 	%f100, %f99;
	mov.f32 	%f101, 0f4B400001;
	mov.f32 	%f102, 0f437C0000;
	fma.rm.f32 	%f103, %f100, %f102, %f101;
	add.f32 	%f104, %f103, 0fCB40007F;
	neg.f32 	%f105, %f104;
	fma.rn.f32 	%f106, %f98, 0f3FB8AA3B, %f105;
	fma.rn.f32 	%f107, %f98, 0f32A57060, %f106;
	mov.b32 	%r61, %f103;
	shl.b32 	%r62, %r61, 23;
	mov.b32 	%f108, %r62;
	ex2.approx.ftz.f32 	%f109, %f107;
	fma.rn.f32 	%f110, %f109, %f108, %f411;
	ld.global.f32 	%f111, [%rd73+-12];
	sub.f32 	%f112, %f111, %f403;
	fma.rn.f32 	%f113, %f112, 0f3BBB989D, 0f3F000000;
	cvt.sat.f32.f32 	%f114, %f113;
	fma.rm.f32 	%f115, %f114, %f102, %f101;
	add.f32 	%f116, %f115, 0fCB40007F;
	neg.f32 	%f117, %f116;
	fma.rn.f32 	%f118, %f112, 0f3FB8AA3B, %f117;
	fma.rn.f32 	%f119, %f112, 0f32A57060, %f118;
	mov.b32 	%r63, %f115;
	shl.b32 	%r64, %r63, 23;
	mov.b32 	%f120, %r64;
	ex2.approx.ftz.f32 	%f121, %f119;
	fma.rn.f32 	%f122, %f121, %f120, %f110;
	ld.global.f32 	%f123, [%rd73+-8];
	sub.f32 	%f124, %f123, %f403;
	fma.rn.f32 	%f125, %f124, 0f3BBB989D, 0f3F000000;
	cvt.sat.f32.f32 	%f126, %f125;
	fma.rm.f32 	%f127, %f126, %f102, %f101;
	add.f32 	%f128, %f127, 0fCB40007F;
	neg.f32 	%f129, %f128;
	fma.rn.f32 	%f130, %f124, 0f3FB8AA3B, %f129;
	fma.rn.f32 	%f131, %f124, 0f32A57060, %f130;
	mov.b32 	%r65, %f127;
	shl.b32 	%r66, %r65, 23;
	mov.b32 	%f132, %r66;
	ex2.approx.ftz.f32 	%f133, %f131;
	fma.rn.f32 	%f134, %f133, %f132, %f122;
	ld.global.f32 	%f135, [%rd73+-4];
	sub.f32 	%f136, %f135, %f403;
	fma.rn.f32 	%f137, %f136, 0f3BBB989D, 0f3F000000;
	cvt.sat.f32.f32 	%f138, %f137;
	fma.rm.f32 	%f139, %f138, %f102, %f101;
	add.f32 	%f140, %f139, 0fCB40007F;
	neg.f32 	%f141, %f140;
	fma.rn.f32 	%f142, %f136, 0f3FB8AA3B, %f141;
	fma.rn.f32 	%f143, %f136, 0f32A57060, %f142;
	mov.b32 	%r67, %f139;
	shl.b32 	%r68, %r67, 23;
	mov.b32 	%f144, %r68;
	ex2.approx.ftz.f32 	%f145, %f143;
	fma.rn.f32 	%f146, %f145, %f144, %f134;
	ld.global.f32 	%f147, [%rd73];
	sub.f32 	%f148, %f147, %f403;
	fma.rn.f32 	%f149, %f148, 0f3BBB989D, 0f3F000000;
	cvt.sat.f32.f32 	%f150, %f149;
	fma.rm.f32 	%f151, %f150, %f102, %f101;
	add.f32 	%f152, %f151, 0fCB40007F;
	neg.f32 	%f153, %f152;
	fma.rn.f32 	%f154, %f148, 0f3FB8AA3B, %f153;
	fma.rn.f32 	%f155, %f148, 0f32A57060, %f154;
	mov.b32 	%r69, %f151;
	shl.b32 	%r70, %r69, 23;
	mov.b32 	%f156, %r70;
	ex2.approx.ftz.f32 	%f157, %f155;
	fma.rn.f32 	%f158, %f157, %f156, %f146;
	ld.global.f32 	%f159, [%rd73+4];
	sub.f32 	%f160, %f159, %f403;
	fma.rn.f32 	%f161, %f160, 0f3BBB989D, 0f3F000000;
	cvt.sat.f32.f32 	%f162, %f161;
	fma.rm.f32 	%f163, %f162, %f102, %f101;
	add.f32 	%f164, %f163, 0fCB40007F;
	neg.f32 	%f165, %f164;
	fma.rn.f32 	%f166, %f160, 0f3FB8AA3B, %f165;
	fma.rn.f32 	%f167, %f160, 0f32A57060, %f166;
	mov.b32 	%r71, %f163;
	shl.b32 	%r72, %r71, 23;
	mov.b32 	%f168, %r72;
	ex2.approx.ftz.f32 	%f169, %f167;
	fma.rn.f32 	%f170, %f169, %f168, %f158;
	ld.global.f32 	%f171, [%rd73+8];
	sub.f32 	%f172, %f171, %f403;
	fma.rn.f32 	%f173, %f172, 0f3BBB989D, 0f3F000000;
	cvt.sat.f32.f32 	%f174, %f173;
	fma.rm.f32 	%f175, %f174, %f102, %f101;
	add.f32 	%f176, %f175, 0fCB40007F;
	neg.f32 	%f177, %f176;
	fma.rn.f32 	%f178, %f172, 0f3FB8AA3B, %f177;
	fma.rn.f32 	%f179, %f172, 0f32A57060, %f178;
	mov.b32 	%r73, %f175;
	shl.b32 	%r74, %r73, 23;
	mov.b32 	%f180, %r74;
	ex2.approx.ftz.f32 	%f181, %f179;
	fma.rn.f32 	%f182, %f181, %f180, %f170;
	ld.global.f32 	%f183, [%rd73+12];
	sub.f32 	%f184, %f183, %f403;
	fma.rn.f32 	%f185, %f184, 0f3BBB989D, 0f3F000000;
	cvt.sat.f32.f32 	%f186, %f185;
	fma.rm.f32 	%f187, %f186, %f102, %f101;
	add.f32 	%f188, %f187, 0fCB40007F;
	neg.f32 	%f189, %f188;
	fma.rn.f32 	%f190, %f184, 0f3FB8AA3B, %f189;
	fma.rn.f32 	%f191, %f184, 0f32A57060, %f190;
	mov.b32 	%r75, %f187;
	shl.b32 	%r76, %r75, 23;
	mov.b32 	%f192, %r76;
	ex2.approx.ftz.f32 	%f193, %f191;
	fma.rn.f32 	%f411, %f193, %f192, %f182;
	add.s32 	%r125, %r125, 8;
	add.s64 	%rd73, %rd73, 32;
	setp.eq.s32 	%p44, %r125, 0;
	@%p44 bra 	$L__BB1_19;
	bra.uni 	$L__BB1_18;
$L__BB1_19:
	setp.eq.s32 	%p45, %r18, 0;
	@%p45 bra 	$L__BB1_27;
	and.b32  	%r26, %r44, 3;
	setp.lt.u32 	%p46, %r18, 4;
	@%p46 bra 	$L__BB1_22;
	add.s32 	%r77, %r122, %r3;
	mul.wide.u32 	%rd37, %r77, 4;
	add.s64 	%rd38, %rd2, %rd37;
	ld.global.f32 	%f195, [%rd38];
	sub.f32 	%f196, %f195, %f403;
	fma.rn.f32 	%f197, %f196, 0f3BBB989D, 0f3F000000;
	cvt.sat.f32.f32 	%f198, %f197;
	mov.f32 	%f199, 0f4B400001;
	mov.f32 	%f200, 0f437C0000;
	fma.rm.f32 	%f201, %f198, %f200, %f199;
	add.f32 	%f202, %f201, 0fCB40007F;
	neg.f32 	%f203, %f202;
	fma.rn.f32 	%f204, %f196, 0f3FB8AA3B, %f203;
	fma.rn.f32 	%f205, %f196, 0f32A57060, %f204;
	mov.b32 	%r78, %f201;
	shl.b32 	%r79, %r78, 23;
	mov.b32 	%f206, %r79;
	ex2.approx.ftz.f32 	%f207, %f205;
	fma.rn.f32 	%f208, %f207, %f206, %f411;
	mul.wide.u32 	%rd39, %r122, 4;
	add.s64 	%rd40, %rd3, %rd39;
	ld.global.f32 	%f209, [%rd40+4];
	sub.f32 	%f210, %f209, %f403;
	fma.rn.f32 	%f211, %f210, 0f3BBB989D, 0f3F000000;
	cvt.sat.f32.f32 	%f212, %f211;
	fma.rm.f32 	%f213, %f212, %f200, %f199;
	add.f32 	%f214, %f213, 0fCB40007F;
	neg.f32 	%f215, %f214;
	fma.rn.f32 	%f216, %f210, 0f3FB8AA3B, %f215;
	fma.rn.f32 	%f217, %f210, 0f32A57060, %f216;
	mov.b32 	%r80, %f213;
	shl.b32 	%r81, %r80, 23;
	mov.b32 	%f218, %r81;
	ex2.approx.ftz.f32 	%f219, %f217;
	fma.rn.f32 	%f220, %f219, %f218, %f208;
	ld.global.f32 	%f221, [%rd40+8];
	sub.f32 	%f222, %f221, %f403;
	fma.rn.f32 	%f223, %f222, 0f3BBB989D, 0f3F000000;
	cvt.sat.f32.f32 	%f224, %f223;
	fma.rm.f32 	%f225, %f224, %f200, %f199;
	add.f32 	%f226, %f225, 0fCB40007F;
	neg.f32 	%f227, %f226;
	fma.rn.f32 	%f228, %f222, 0f3FB8AA3B, %f227;
	fma.rn.f32 	%f229, %f222, 0f32A57060, %f228;
	mov.b32 	%r82, %f225;
	shl.b32 	%r83, %r82, 23;
	mov.b32 	%f230, %r83;
	ex2.approx.ftz.f32 	%f231, %f229;
	fma.rn.f32 	%f232, %f231, %f230, %f220;
	ld.global.f32 	%f233, [%rd40+12];
	sub.f32 	%f234, %f233, %f403;
	fma.rn.f32 	%f235, %f234, 0f3BBB989D, 0f3F000000;
	cvt.sat.f32.f32 	%f236, %f235;
	fma.rm.f32 	%f237, %f236, %f200, %f199;
	add.f32 	%f238, %f237, 0fCB40007F;
	neg.f32 	%f239, %f238;
	fma.rn.f32 	%f240, %f234, 0f3FB8AA3B, %f239;
	fma.rn.f32 	%f241, %f234, 0f32A57060, %f240;
	mov.b32 	%r84, %f237;
	shl.b32 	%r85, %r84, 23;
	mov.b32 	%f242, %r85;
	ex2.approx.ftz.f32 	%f243, %f241;
	fma.rn.f32 	%f411, %f243, %f242, %f232;
	add.s32 	%r122, %r122, 4;
$L__BB1_22:
	setp.eq.s32 	%p47, %r26, 0;
	@%p47 bra 	$L__BB1_27;
	setp.eq.s32 	%p48, %r26, 1;
	@%p48 bra 	$L__BB1_25;
	add.s32 	%r86, %r122, %r3;
	mul.wide.u32 	%rd41, %r86, 4;
	add.s64 	%rd42, %rd2, %rd41;
	ld.global.f32 	%f245, [%rd42];
	sub.f32 	%f246, %f245, %f403;
	fma.rn.f32 	%f247, %f246, 0f3BBB989D, 0f3F000000;
	cvt.sat.f32.f32 	%f248, %f247;
	mov.f32 	%f249, 0f4B400001;
	mov.f32 	%f250, 0f437C0000;
	fma.rm.f32 	%f251, %f248, %f250, %f249;
	add.f32 	%f252, %f251, 0fCB40007F;
	neg.f32 	%f253, %f252;
	fma.rn.f32 	%f254, %f246, 0f3FB8AA3B, %f253;
	fma.rn.f32 	%f255, %f246, 0f32A57060, %f254;
	mov.b32 	%r87, %f251;
	shl.b32 	%r88, %r87, 23;
	mov.b32 	%f256, %r88;
	ex2.approx.ftz.f32 	%f257, %f255;
	fma.rn.f32 	%f258, %f257, %f256, %f411;
	mul.wide.u32 	%rd43, %r122, 4;
	add.s64 	%rd44, %rd3, %rd43;
	ld.global.f32 	%f259, [%rd44+4];
	sub.f32 	%f260, %f259, %f403;
	fma.rn.f32 	%f261, %f260, 0f3BBB989D, 0f3F000000;
	cvt.sat.f32.f32 	%f262, %f261;
	fma.rm.f32 	%f263, %f262, %f250, %f249;
	add.f32 	%f264, %f263, 0fCB40007F;
	neg.f32 	%f265, %f264;
	fma.rn.f32 	%f266, %f260, 0f3FB8AA3B, %f265;
	fma.rn.f32 	%f267, %f260, 0f32A57060, %f266;
	mov.b32 	%r89, %f263;
	shl.b32 	%r90, %r89, 23;
	mov.b32 	%f268, %r90;
	ex2.approx.ftz.f32 	%f269, %f267;
	fma.rn.f32 	%f411, %f269, %f268, %f258;
	add.s32 	%r122, %r122, 2;
$L__BB1_25:
	and.b32  	%r91, %r44, 1;
	setp.eq.b32 	%p49, %r91, 1;
	not.pred 	%p50, %p49;
	@%p50 bra 	$L__BB1_27;
	add.s32 	%r92, %r122, %r3;
	mul.wide.u32 	%rd45, %r92, 4;
	add.s64 	%rd46, %rd2, %rd45;
	ld.global.f32 	%f270, [%rd46];
	sub.f32 	%f271, %f270, %f403;
	fma.rn.f32 	%f272, %f271, 0f3BBB989D, 0f3F000000;
	cvt.sat.f32.f32 	%f273, %f272;
	mov.f32 	%f274, 0f4B400001;
	mov.f32 	%f275, 0f437C0000;
	fma.rm.f32 	%f276, %f273, %f275, %f274;
	add.f32 	%f277, %f276, 0fCB40007F;
	neg.f32 	%f278, %f277;
	fma.rn.f32 	%f279, %f271, 0f3FB8AA3B, %f278;
	fma.rn.f32 	%f280, %f271, 0f32A57060, %f279;
	mov.b32 	%r93, %f276;
	shl.b32 	%r94, %r93, 23;
	mov.b32 	%f281, %r94;
	ex2.approx.ftz.f32 	%f282, %f280;
	fma.rn.f32 	%f411, %f282, %f281, %f411;
$L__BB1_27:
	setp.lt.s32 	%p51, %r44, 1;
	mov.f32 	%f418, 0f00000000;
	@%p51 bra 	$L__BB1_36;
	and.b32  	%r31, %r44, 3;
	setp.lt.u32 	%p52, %r44, 4;
	mov.f32 	%f418, 0f00000000;
	mov.b32 	%r128, 0;
	@%p52 bra 	$L__BB1_31;
	and.b32  	%r128, %r44, 2147483644;
	neg.s32 	%r127, %r128;
	shl.b32 	%r34, %r45, 2;
	add.s64 	%rd48, %rd22, %rd2;
	add.s64 	%rd74, %rd48, 8;
	mov.f32 	%f418, 0f00000000;
	mul.wide.s32 	%rd51, %r45, 4;
	mov.u32 	%r126, %r2;
$L__BB1_30:
	.pragma "nounroll";
	ld.global.f32 	%f287, [%rd74+-8];
	sub.f32 	%f288, %f287, %f403;
	fma.rn.f32 	%f289, %f288, 0f3BBB989D, 0f3F000000;
	cvt.sat.f32.f32 	%f290, %f289;
	mov.f32 	%f291, 0f4B400001;
	mov.f32 	%f292, 0f437C0000;
	fma.rm.f32 	%f293, %f290, %f292, %f291;
	add.f32 	%f294, %f293, 0fCB40007F;
	neg.f32 	%f295, %f294;
	fma.rn.f32 	%f296, %f288, 0f3FB8AA3B, %f295;
	fma.rn.f32 	%f297, %f288, 0f32A57060, %f296;
	mov.b32 	%r96, %f293;
	shl.b32 	%r97, %r96, 23;
	mov.b32 	%f298, %r97;
	ex2.approx.ftz.f32 	%f299, %f297;
	mul.f32 	%f300, %f299, %f298;
	div.rn.f32 	%f301, %f300, %f411;
	mul.wide.s32 	%rd49, %r126, 4;
	add.s64 	%rd50, %rd1, %rd49;
	ld.global.f32 	%f302, [%rd50];
	fma.rn.f32 	%f303, %f302, %f301, %f418;
	ld.global.f32 	%f304, [%rd74+-4];
	sub.f32 	%f305, %f304, %f403;
	fma.rn.f32 	%f306, %f305, 0f3BBB989D, 0f3F000000;
	cvt.sat.f32.f32 	%f307, %f306;
	fma.rm.f32 	%f308, %f307, %f292, %f291;
	add.f32 	%f309, %f308, 0fCB40007F;
	neg.f32 	%f310, %f309;
	fma.rn.f32 	%f311, %f305, 0f3FB8AA3B, %f310;
	fma.rn.f32 	%f312, %f305, 0f32A57060, %f311;
	mov.b32 	%r98, %f308;
	shl.b32 	%r99, %r98, 23;
	mov.b32 	%f313, %r99;
	ex2.approx.ftz.f32 	%f314, %f312;
	mul.f32 	%f315, %f314, %f313;
	div.rn.f32 	%f316, %f315, %f411;
	add.s64 	%rd52, %rd50, %rd51;
	ld.global.f32 	%f317, [%rd52];
	fma.rn.f32 	%f318, %f317, %f316, %f303;
	ld.global.f32 	%f319, [%rd74];
	sub.f32 	%f320, %f319, %f403;
	fma.rn.f32 	%f321, %f320, 0f3BBB989D, 0f3F000000;
	cvt.sat.f32.f32 	%f322, %f321;
	fma.rm.f32 	%f323, %f322, %f292, %f291;
	add.f32 	%f324, %f323, 0fCB40007F;
	neg.f32 	%f325, %f324;
	fma.rn.f32 	%f326, %f320, 0f3FB8AA3B, %f325;
	fma.rn.f32 	%f327, %f320, 0f32A57060, %f326;
	mov.b32 	%r100, %f323;
	shl.b32 	%r101, %r100, 23;
	mov.b32 	%f328, %r101;
	ex2.approx.ftz.f32 	%f329, %f327;
	mul.f32 	%f330, %f329, %f328;
	div.rn.f32 	%f331, %f330, %f411;
	add.s64 	%rd53, %rd52, %rd51;
	ld.global.f32 	%f332, [%rd53];
	fma.rn.f32 	%f333, %f332, %f331, %f318;
	ld.global.f32 	%f334, [%rd74+4];
	sub.f32 	%f335, %f334, %f403;
	fma.rn.f32 	%f336, %f335, 0f3BBB989D, 0f3F000000;
	cvt.sat.f32.f32 	%f337, %f336;
	fma.rm.f32 	%f338, %f337, %f292, %f291;
	add.f32 	%f339, %f338, 0fCB40007F;
	neg.f32 	%f340, %f339;
	fma.rn.f32 	%f341, %f335, 0f3FB8AA3B, %f340;
	fma.rn.f32 	%f342, %f335, 0f32A57060, %f341;
	mov.b32 	%r102, %f338;
	shl.b32 	%r103, %r102, 23;
	mov.b32 	%f343, %r103;
	ex2.approx.ftz.f32 	%f344, %f342;
	mul.f32 	%f345, %f344, %f343;
	div.rn.f32 	%f346, %f345, %f411;
	add.s64 	%rd54, %rd53, %rd51;
	ld.global.f32 	%f347, [%rd54];
	fma.rn.f32 	%f418, %f347, %f346, %f333;
	add.s32 	%r127, %r127, 4;
	add.s32 	%r126, %r126, %r34;
	add.s64 	%rd74, %rd74, 16;
	setp.ne.s32 	%p53, %r127, 0;
	@%p53 bra 	$L__BB1_30;
$L__BB1_31:
	setp.eq.s32 	%p54, %r31, 0;
	@%p54 bra 	$L__BB1_36;
	setp.eq.s32 	%p55, %r31, 1;
	@%p55 bra 	$L__BB1_34;
	add.s32 	%r104, %r128, %r3;
	mul.wide.u32 	%rd55, %r104, 4;
	add.s64 	%rd56, %rd2, %rd55;
	ld.global.f32 	%f349, [%rd56];
	sub.f32 	%f350, %f349, %f403;
	fma.rn.f32 	%f351, %f350, 0f3BBB989D, 0f3F000000;
	cvt.sat.f32.f32 	%f352, %f351;
	mov.f32 	%f353, 0f4B400001;
	mov.f32 	%f354, 0f437C0000;
	fma.rm.f32 	%f355, %f352, %f354, %f353;
	add.f32 	%f356, %f355, 0fCB40007F;
	neg.f32 	%f357, %f356;
	fma.rn.f32 	%f358, %f350, 0f3FB8AA3B, %f357;
	fma.rn.f32 	%f359, %f350, 0f32A57060, %f358;
	mov.b32 	%r105, %f355;
	shl.b32 	%r106, %r105, 23;
	mov.b32 	%f360, %r106;
	ex2.approx.ftz.f32 	%f361, %f359;
	mul.f32 	%f362, %f361, %f360;
	div.rn.f32 	%f363, %f362, %f411;
	mad.lo.s32 	%r107, %r128, %r45, %r2;
	mul.wide.s32 	%rd57, %r107, 4;
	add.s64 	%rd58, %rd1, %rd57;
	ld.global.f32 	%f364, [%rd58];
	fma.rn.f32 	%f365, %f364, %f363, %f418;
	mul.wide.u32 	%rd59, %r128, 4;
	add.s64 	%rd60, %rd3, %rd59;
	ld.global.f32 	%f366, [%rd60+4];
	sub.f32 	%f367, %f366, %f403;
	fma.rn.f32 	%f368, %f367, 0f3BBB989D, 0f3F000000;
	cvt.sat.f32.f32 	%f369, %f368;
	fma.rm.f32 	%f370, %f369, %f354, %f353;
	add.f32 	%f371, %f370, 0fCB40007F;
	neg.f32 	%f372, %f371;
	fma.rn.f32 	%f373, %f367, 0f3FB8AA3B, %f372;
	fma.rn.f32 	%f374, %f367, 0f32A57060, %f373;
	mov.b32 	%r108, %f370;
	shl.b32 	%r109, %r108, 23;
	mov.b32 	%f375, %r109;
	ex2.approx.ftz.f32 	%f376, %f374;
	mul.f32 	%f377, %f376, %f375;
	div.rn.f32 	%f378, %f377, %f411;
	mul.wide.s32 	%rd61, %r45, 4;
	add.s64 	%rd62, %rd58, %rd61;
	ld.global.f32 	%f379, [%rd62];
	fma.rn.f32 	%f418, %f379, %f378, %f365;
	add.s32 	%r128, %r128, 2;
$L__BB1_34:
	and.b32  	%r110, %r44, 1;
	setp.eq.b32 	%p56, %r110, 1;
	not.pred 	%p57, %p56;
	@%p57 bra 	$L__BB1_36;
	add.s32 	%r111, %r128, %r3;
	mul.wide.u32 	%rd63, %r111, 4;
	add.s64 	%rd64, %rd2, %rd63;
	ld.global.f32 	%f380, [%rd64];
	sub.f32 	%f381, %f380, %f403;
	fma.rn.f32 	%f382, %f381, 0f3BBB989D, 0f3F000000;
	cvt.sat.f32.f32 	%f383, %f382;
	mov.f32 	%f384, 0f4B400001;
	mov.f32 	%f385, 0f437C0000;
	fma.rm.f32 	%f386, %f383, %f385, %f384;
	add.f32 	%f387, %f386, 0fCB40007F;
	neg.f32 	%f388, %f387;
	fma.rn.f32 	%f389, %f381, 0f3FB8AA3B, %f388;
	fma.rn.f32 	%f390, %f381, 0f32A57060, %f389;
	mov.b32 	%r112, %f386;
	shl.b32 	%r113, %r112, 23;
	mov.b32 	%f391, %r113;
	ex2.approx.ftz.f32 	%f392, %f390;
	mul.f32 	%f393, %f392, %f391;
	div.rn.f32 	%f394, %f393, %f411;
	mad.lo.s32 	%r114, %r128, %r45, %r2;
	mul.wide.s32 	%rd65, %r114, 4;
	add.s64 	%rd66, %rd1, %rd65;
	ld.global.f32 	%f395, [%rd66];
	fma.rn.f32 	%f418, %f395, %f394, %f418;
$L__BB1_36:
	mad.lo.s32 	%r115, %r45, %r1, %r2;
	cvta.to.global.u64 	%rd67, %rd19;
	mul.wide.s32 	%rd68, %r115, 4;
	add.s64 	%rd69, %rd67, %rd68;
	st.global.f32 	[%rd69], %f418;
$L__BB1_37:
	ret;

}


// ===== COMPILED SASS (sm_100) =====

	.target	sm_100

	.elftype	@"ET_EXEC"


//--------------------- .note.nv.tkinfo           --------------------------
	.section	.note.nv.tkinfo,"",@"SHT_NOTE"
	.sectionflags	@"SHF_NOTE_NV_TKINFO"
	.tkinfo
        /*0018*/ 	.word	0x00000002
        /*0030*/ 	.string	""
        /*0030*/ 	.string	"ptxas"
        /*0030*/ 	.string	"Cuda compilation tools, release 13.0, V13.0.88"
        /*0030*/ 	.string	"Build cuda_13.0.r13.0/compiler.36424714_0"
        /*0030*/ 	.string	"-arch sm_100 -m 64 "



//--------------------- .note.nv.cuinfo           --------------------------
	.section	.note.nv.cuinfo,"",@"SHT_NOTE"
	.sectionflags	@"SHF_NOTE_NV_CUINFO"
        /*0018*/ 	.short	0x0002
        /*001a*/ 	.short	0x0064
        /*001c*/ 	.short	0x0082
	.zero		2


//--------------------- .nv.info                  --------------------------
	.section	.nv.info,"",@"SHT_CUDA_INFO"
	.align	4


	//----- nvinfo : EIATTR_REGCOUNT
	.align		4
        /*0000*/ 	.byte	0x04, 0x2f
        /*0002*/ 	.short	(.L_1 - .L_0)
	.align		4
.L_0:
        /*0004*/ 	.word	index@(_Z15attention_naivePfS_S_S_ii)
        /*0008*/ 	.word	0x00000020


	//----- nvinfo : EIATTR_FRAME_SIZE
	.align		4
.L_1:
        /*000c*/ 	.byte	0x04, 0x11
        /*000e*/ 	.short	(.L_3 - .L_2)
	.align		4
.L_2:
        /*0010*/ 	.word	index@(_Z15attention_naivePfS_S_S_ii)
        /*0014*/ 	.word	0x00000000


	//----- nvinfo : EIATTR_REGCOUNT
	.align		4
.L_3:
        /*0018*/ 	.byte	0x04, 0x2f
        /*001a*/ 	.short	(.L_5 - .L_4)
	.align		4
.L_4:
        /*001c*/ 	.word	index@(_Z27attention_with_scores_naivePfS_S_ii)
        /*0020*/ 	.word	0x00000020


	//----- nvinfo : EIATTR_FRAME_SIZE
	.align		4
.L_5:
        /*0024*/ 	.byte	0x04, 0x11
        /*0026*/ 	.short	(.L_7 - .L_6)
	.align		4
.L_6:
        /*0028*/ 	.word	index@($__internal_0_$__cuda_sm3x_div_rn_noftz_f32_slowpath)
        /*002c*/ 	.word	0x00000000


	//----- nvinfo : EIATTR_FRAME_SIZE
	.align		4
.L_7:
        /*0030*/ 	.byte	0x04, 0x11
        /*0032*/ 	.short	(.L_9 - .L_8)
	.align		4
.L_8:
        /*0034*/ 	.word	index@(_Z27attention_with_scores_naivePfS_S_ii)
        /*0038*/ 	.word	0x00000000


	//----- nvinfo : EIATTR_MIN_STACK_SIZE
	.align		4
.L_9:
        /*003c*/ 	.byte	0x04, 0x12
        /*003e*/ 	.short	(.L_11 - .L_10)
	.align		4
.L_10:
        /*0040*/ 	.word	index@(_Z27attention_with_scores_naivePfS_S_ii)
        /*0044*/ 	.word	0x00000000


	//----- nvinfo : EIATTR_MIN_STACK_SIZE
	.align		4
.L_11:
        /*0048*/ 	.byte	0x04, 0x12
        /*004a*/ 	.short	(.L_13 - .L_12)
	.align		4
.L_12:
        /*004c*/ 	.word	index@(_Z15attention_naivePfS_S_S_ii)
        /*0050*/ 	.word	0x00000000
.L_13:


//--------------------- .nv.compat                --------------------------
	.section	.nv.compat,"",@"SHT_CUDA_COMPAT_INFO"
	.align	4
        /*0000*/ 	.byte	0x02, 0x09, 0x00, 0x00, 0x02, 0x02, 0x01, 0x00, 0x02, 0x05, 0x05, 0x00, 0x03, 0x07, 0x01, 0x01
        /*0010*/ 	.byte	0x02, 0x03, 0x00, 0x00, 0x02, 0x06, 0x01, 0x00, 0x04, 0x0b, 0x08, 0x00, 0x01, 0x00, 0x00, 0x00
        /*0020*/ 	.byte	0x00, 0x00, 0x00, 0x00


//--------------------- .nv.info._Z27attention_with_scores_naivePfS_S_ii --------------------------
	.section	.nv.info._Z27attention_with_scores_naivePfS_S_ii,"",@"SHT_CUDA_INFO"
	.sectionflags	@""
	.align	4


	//----- nvinfo : EIATTR_CUDA_API_VERSION
	.align		4
        /*0000*/ 	.byte	0x04, 0x37
        /*0002*/ 	.short	(.L_15 - .L_14)
.L_14:
        /*0004*/ 	.word	0x00000082


	//----- nvinfo : EIATTR_KPARAM_INFO
	.align		4
.L_15:
        /*0008*/ 	.byte	0x04, 0x17
        /*000a*/ 	.short	(.L_17 - .L_16)
.L_16:
        /*000c*/ 	.word	0x00000000
        /*0010*/ 	.short	0x0004
        /*0012*/ 	.short	0x001c
        /*0014*/ 	.byte	0x00, 0xf0, 0x11, 0x00


	//----- nvinfo : EIATTR_KPARAM_INFO
	.align		4
.L_17:
        /*0018*/ 	.byte	0x04, 0x17
        /*001a*/ 	.short	(.L_19 - .L_18)
.L_18:
        /*001c*/ 	.word	0x00000000
        /*0020*/ 	.short	0x0003
        /*0022*/ 	.short	0x0018
        /*0024*/ 	.byte	0x00, 0xf0, 0x11, 0x00


	//----- nvinfo : EIATTR_KPARAM_INFO
	.align		4
.L_19:
        /*0028*/ 	.byte	0x04, 0x17
        /*002a*/ 	.short	(.L_21 - .L_20)
.L_20:
        /*002c*/ 	.word	0x00000000
        /*0030*/ 	.short	0x0002
        /*0032*/ 	.short	0x0010
        /*0034*/ 	.byte	0x00, 0xf5, 0x21, 0x00


	//----- nvinfo : EIATTR_KPARAM_INFO
	.align		4
.L_21:
        /*0038*/ 	.byte	0x04, 0x17
        /*003a*/ 	.short	(.L_23 - .L_22)
.L_22:
        /*003c*/ 	.word	0x00000000
        /*0040*/ 	.short	0x0001
        /*0042*/ 	.short	0x0008
        /*0044*/ 	.byte	0x00, 0xf5, 0x21, 0x00


	//----- nvinfo : EIATTR_KPARAM_INFO
	.align		4
.L_23:
        /*0048*/ 	.byte	0x04, 0x17
        /*004a*/ 	.short	(.L_25 - .L_24)
.L_24:
        /*004c*/ 	.word	0x00000000
        /*0050*/ 	.short	0x0000
        /*0052*/ 	.short	0x0000
        /*0054*/ 	.byte	0x00, 0xf5, 0x21, 0x00


	//----- nvinfo : EIATTR_SPARSE_MMA_MASK
	.align		4
.L_25:
        /*0058*/ 	.byte	0x03, 0x50
        /*005a*/ 	.short	0x0000


	//----- nvinfo : EIATTR_MAXREG_COUNT
	.align		4
        /*005c*/ 	.byte	0x03, 0x1b
        /*005e*/ 	.short	0x00ff


	//----- nvinfo : EIATTR_MERCURY_ISA_VERSION
	.align		4
        /*0060*/ 	.byte	0x03, 0x5f
        /*0062*/ 	.short	0x0101


	//----- nvinfo : EIATTR_VRC_CTA_INIT_COUNT
	.align		4
        /*0064*/ 	.byte	0x02, 0x4a
	.zero		1
	.zero		1


	//----- nvinfo : EIATTR_EXIT_INSTR_OFFSETS
	.align		4
        /*0068*/ 	.byte	0x04, 0x1c
        /*006a*/ 	.short	(.L_27 - .L_26)


	//   ....[0]....
.L_26:
        /*006c*/ 	.word	0x000000c0


	//   ....[1]....
        /*0070*/ 	.word	0x00002670


	//----- nvinfo : EIATTR_CRS_STACK_SIZE
	.align		4
.L_27:
        /*0074*/ 	.byte	0x04, 0x1e
        /*0076*/ 	.short	(.L_29 - .L_28)
.L_28:
        /*0078*/ 	.word	0x00000000


	//----- nvinfo : EIATTR_CBANK_PARAM_SIZE
	.align		4
.L_29:
        /*007c*/ 	.byte	0x03, 0x19
        /*007e*/ 	.short	0x0020


	//----- nvinfo : EIATTR_PARAM_CBANK
	.align		4
        /*0080*/ 	.byte	0x04, 0x0a
        /*0082*/ 	.short	(.L_31 - .L_30)
	.align		4
.L_30:
        /*0084*/ 	.word	index@(.nv.constant0._Z27attention_with_scores_naivePfS_S_ii)
        /*0088*/ 	.short	0x0380
        /*008a*/ 	.short	0x0020


	//----- nvinfo : EIATTR_SW_WAR
	.align		4
.L_31:
        /*008c*/ 	.byte	0x04, 0x36
        /*008e*/ 	.short	(.L_33 - .L_32)
.L_32:
        /*0090*/ 	.word	0x00000008
.L_33:


//--------------------- .nv.info._Z15attention_naivePfS_S_S_ii --------------------------
	.section	.nv.info._Z15attention_naivePfS_S_S_ii,"",@"SHT_CUDA_INFO"
	.sectionflags	@""
	.align	4


	//----- nvinfo : EIATTR_CUDA_API_VERSION
	.align		4
        /*0000*/ 	.byte	0x04, 0x37
        /*0002*/ 	.short	(.L_35 - .L_34)
.L_34:
        /*0004*/ 	.word	0x00000082


	//----- nvinfo : EIATTR_KPARAM_INFO
	.align		4
.L_35:
        /*0008*/ 	.byte	0x04, 0x17
        /*000a*/ 	.short	(.L_37 - .L_36)
.L_36:
        /*000c*/ 	.word	0x00000000
        /*0010*/ 	.short	0x0005
        /*0012*/ 	.short	0x0024
        /*0014*/ 	.byte	0x00, 0xf0, 0x11, 0x00


	//----- nvinfo : EIATTR_KPARAM_INFO
	.align		4
.L_37:
        /*0018*/ 	.byte	0x04, 0x17
        /*001a*/ 	.short	(.L_39 - .L_38)
.L_38:
        /*001c*/ 	.word	0x00000000
        /*0020*/ 	.short	0x0004
        /*0022*/ 	.short	0x0020
        /*0024*/ 	.byte	0x00, 0xf0, 0x11, 0x00


	//----- nvinfo : EIATTR_KPARAM_INFO
	.align		4
.L_39:
        /*0028*/ 	.byte	0x04, 0x17
        /*002a*/ 	.short	(.L_41 - .L_40)
.L_40:
        /*002c*/ 	.word	0x00000000
        /*0030*/ 	.short	0x0003
        /*0032*/ 	.short	0x0018
        /*0034*/ 	.byte	0x00, 0xf5, 0x21, 0x00


	//----- nvinfo : EIATTR_KPARAM_INFO
	.align		4
.L_41:
        /*0038*/ 	.byte	0x04, 0x17
        /*003a*/ 	.short	(.L_43 - .L_42)
.L_42:
        /*003c*/ 	.word	0x00000000
        /*0040*/ 	.short	0x0002
        /*0042*/ 	.short	0x0010
        /*0044*/ 	.byte	0x00, 0xf5, 0x21, 0x00


	//----- nvinfo : EIATTR_KPARAM_INFO
	.align		4
.L_43:
        /*0048*/ 	.byte	0x04, 0x17
        /*004a*/ 	.short	(.L_45 - .L_44)
.L_44:
        /*004c*/ 	.word	0x00000000
        /*0050*/ 	.short	0x0001
        /*0052*/ 	.short	0x0008
        /*0054*/ 	.byte	0x00, 0xf5, 0x21, 0x00


	//----- nvinfo : EIATTR_KPARAM_INFO
	.align		4
.L_45:
        /*0058*/ 	.byte	0x04, 0x17
        /*005a*/ 	.short	(.L_47 - .L_46)
.L_46:
        /*005c*/ 	.word	0x00000000
        /*0060*/ 	.short	0x0000
        /*0062*/ 	.short	0x0000
        /*0064*/ 	.byte	0x00, 0xf5, 0x21, 0x00


	//----- nvinfo : EIATTR_SPARSE_MMA_MASK
	.align		4
.L_47:
        /*0068*/ 	.byte	0x03, 0x50
        /*006a*/ 	.short	0x0000


	//----- nvinfo : EIATTR_MAXREG_COUNT
	.align		4
        /*006c*/ 	.byte	0x03, 0x1b
        /*006e*/ 	.short	0x00ff


	//----- nvinfo : EIATTR_MERCURY_ISA_VERSION
	.align		4
        /*0070*/ 	.byte	0x03, 0x5f
        /*0072*/ 	.short	0x0101


	//----- nvinfo : EIATTR_VRC_CTA_INIT_COUNT
	.align		4
        /*0074*/ 	.byte	0x02, 0x4a
	.zero		1
	.zero		1


	//----- nvinfo : EIATTR_EXIT_INSTR_OFFSETS
	.align		4
        /*0078*/ 	.byte	0x04, 0x1c
        /*007a*/ 	.short	(.L_49 - .L_48)


	//   ....[0]....
.L_48:
        /*007c*/ 	.word	0x000000c0


	//   ....[1]....
        /*0080*/ 	.word	0x000015f0


	//----- nvinfo : EIATTR_CBANK_PARAM_SIZE
	.align		4
.L_49:
        /*0084*/ 	.byte	0x03, 0x19
        /*0086*/ 	.short	0x0028


	//----- nvinfo : EIATTR_PARAM_CBANK
	.align		4
        /*0088*/ 	.byte	0x04, 0x0a
        /*008a*/ 	.short	(.L_51 - .L_50)
	.align		4
.L_50:
        /*008c*/ 	.word	index@(.nv.constant0._Z15attention_naivePfS_S_S_ii)
        /*0090*/ 	.short	0x0380
        /*0092*/ 	.short	0x0028


	//----- nvinfo : EIATTR_SW_WAR
	.align		4
.L_51:
        /*0094*/ 	.byte	0x04, 0x36
        /*0096*/ 	.short	(.L_53 - .L_52)
.L_52:
        /*0098*/ 	.word	0x00000008
.L_53:


//--------------------- .nv.callgraph             --------------------------
	.section	.nv.callgraph,"",@"SHT_CUDA_CALLGRAPH"
	.align	4
	.sectionentsize	8
	.align		4
        /*0000*/ 	.word	0x00000000
	.align		4
        /*0004*/ 	.word	0xffffffff
	.align		4
        /*0008*/ 	.word	0x00000000
	.align		4
        /*000c*/ 	.word	0xfffffffe
	.align		4
        /*0010*/ 	.word	0x00000000
	.align		4
        /*0014*/ 	.word	0xfffffffd
	.align		4
        /*0018*/ 	.word	0x00000000
	.align		4
        /*001c*/ 	.word	0xfffffffc


//--------------------- .text._Z27attention_with_scores_naivePfS_S_ii --------------------------
	.section	.text._Z27attention_with_scores_naivePfS_S_ii,"ax",@progbits
	.align	128
        .global         _Z27attention_with_scores_naivePfS_S_ii
        .type           _Z27attention_with_scores_naivePfS_S_ii,@function
        .size           _Z27attention_with_scores_naivePfS_S_ii,(.L_x_55 - _Z27attention_with_scores_naivePfS_S_ii)
        .other          _Z27attention_with_scores_naivePfS_S_ii,@"STO_CUDA_ENTRY STV_DEFAULT"
_Z27attention_with_scores_naivePfS_S_ii:
.text._Z27attention_with_scores_naivePfS_S_ii:
[----:B------:R-:W-:Y:S01]  /*0000*/  LDC R1, c[0x0][0x37c] ;  /* 0x0000df00ff017b82 */ /* 0x000fe20000000800 */
[----:B------:R-:W0:Y:S07]  /*0010*/  S2R R0, SR_TID.X ;  /* 0x0000000000007919 */ /* 0x000e2e0000002100 */
[----:B------:R-:W1:Y:S01]  /*0020*/  LDC R4, c[0x0][0x364] ;  /* 0x0000d900ff047b82 */ /* 0x000e620000000800 */
[----:B------:R-:W2:Y:S01]  /*0030*/  LDCU.64 UR6, c[0x0][0x398] ;  /* 0x00007300ff0677ac */ /* 0x000ea20008000a00 */
[----:B------:R-:W1:Y:S06]  /*0040*/  S2R R5, SR_TID.Y ;  /* 0x0000000000057919 */ /* 0x000e6c0000002200 */
[----:B------:R-:W0:Y:S08]  /*0050*/  S2UR UR5, SR_CTAID.X ;  /* 0x00000000000579c3 */ /* 0x000e300000002500 */
[----:B------:R-:W0:Y:S08]  /*0060*/  LDC R3, c[0x0][0x360] ;  /* 0x0000d800ff037b82 */ /* 0x000e300000000800 */
[----:B------:R-:W1:Y:S01]  /*0070*/  S2UR UR4, SR_CTAID.Y ;  /* 0x00000000000479c3 */ /* 0x000e620000002600 */
[----:B0-----:R-:W-:-:S05]  /*0080*/  IMAD R3, R3, UR5, R0 ;  /* 0x0000000503037c24 */ /* 0x001fca000f8e0200 */
[----:B--2---:R-:W-:Y:S01]  /*0090*/  ISETP.GE.AND P0, PT, R3, UR7, PT ;  /* 0x0000000703007c0c */ /* 0x004fe2000bf06270 */
[----:B-1----:R-:W-:-:S05]  /*00a0*/  IMAD R4, R4, UR4, R5 ;  /* 0x0000000404047c24 */ /* 0x002fca000f8e0205 */
[----:B------:R-:W-:-:S13]  /*00b0*/  ISETP.GE.OR P0, PT, R4, UR6, P0 ;  /* 0x0000000604007c0c */ /* 0x000fda0008706670 */
[----:B------:R-:W-:Y:S05]  /*00c0*/  @P0 EXIT ;  /* 0x000000000000094d */ /* 0x000fea0003800000 */
[----:B------:R-:W0:Y:S01]  /*00d0*/  LDC.64 R8, c[0x0][0x380] ;  /* 0x0000e000ff087b82 */ /* 0x000e220000000a00 */
[----:B------:R-:W1:Y:S01]  /*00e0*/  LDCU.64 UR8, c[0x0][0x358] ;  /* 0x00006b00ff0877ac */ /* 0x000e620008000a00 */
[----:B------:R-:W-:-:S04]  /*00f0*/  IMAD R5, R4, UR6, RZ ;  /* 0x0000000604057c24 */ /* 0x000fc8000f8e02ff */
[----:B0-----:R-:W-:-:S05]  /*0100*/  IMAD.WIDE.U32 R16, R5, 0x4, R8 ;  /* 0x0000000405107825 */ /* 0x001fca00078e0008 */
[----:B-1----:R0:W5:Y:S01]  /*0110*/  LDG.E R6, desc[UR8][R16.64] ;  /* 0x0000000810067981 */ /* 0x002162000c1e1900 */
[----:B------:R-:W-:-:S09]  /*0120*/  UISETP.GE.U32.AND UP0, UPT, UR6, 0x2, UPT ;  /* 0x000000020600788c */ /* 0x000fd2000bf06070 */
[----:B0-----:R-:W-:Y:S05]  /*0130*/  BRA.U !UP0, `(.L_x_0) ;  /* 0x0000000908487547 */ /* 0x001fea000b800000 */
[----:B------:R-:W-:Y:S01]  /*0140*/  UIADD3 UR5, UPT, UPT, UR6, -0x2, URZ ;  /* 0xfffffffe06057890 */ /* 0x000fe2000fffe0ff */
[----:B------:R-:W-:Y:S01]  /*0150*/  HFMA2 R2, -RZ, RZ, 0, 5.9604644775390625e-08 ;  /* 0x00000001ff027431 */ /* 0x000fe200000001ff */
[----:B------:R-:W-:Y:S02]  /*0160*/  UIADD3 UR4, UPT, UPT, UR6, -0x1, URZ ;  /* 0xffffffff06047890 */ /* 0x000fe4000fffe0ff */
[----:B------:R-:W-:Y:S02]  /*0170*/  UISETP.GE.U32.AND UP0, UPT, UR5, 0xf, UPT ;  /* 0x0000000f0500788c */ /* 0x000fe4000bf06070 */
[----:B------:R-:W-:-:S07]  /*0180*/  ULOP3.LUT UR6, UR4, 0xf, URZ, 0xc0, !UPT ;  /* 0x0000000f04067892 */ /* 0x000fce000f8ec0ff */
[----:B------:R-:W-:Y:S05]  /*0190*/  BRA.U !UP0, `(.L_x_1) ;  /* 0x0000000508187547 */ /* 0x000fea000b800000 */
[----:B------:R-:W-:Y:S01]  /*01a0*/  IADD3 R7, PT, PT, R5, 0x1, RZ ;  /* 0x0000000105077810 */ /* 0x000fe20007ffe0ff */
[----:B------:R-:W-:Y:S01]  /*01b0*/  ULOP3.LUT UR5, UR4, 0xfffffff0, URZ, 0xc0, !UPT ;  /* 0xfffffff004057892 */ /* 0x000fe2000f8ec0ff */
[----:B------:R-:W-:Y:S02]  /*01c0*/  IADD3 R10, P0, PT, R16, 0x20, RZ ;  /* 0x00000020100a7810 */ /* 0x000fe40007f1e0ff */
[----:B------:R-:W-:Y:S01]  /*01d0*/  MOV R2, RZ ;  /* 0x000000ff00027202 */ /* 0x000fe20000000f00 */
[----:B------:R-:W-:Y:S01]  /*01e0*/  IMAD.WIDE.U32 R8, R7, 0x4, R8 ;  /* 0x0000000407087825 */ /* 0x000fe200078e0008 */
[----:B------:R-:W-:Y:S01]  /*01f0*/  IADD3.X R13, PT, PT, RZ, R17, RZ, P0, !PT ;  /* 0x00000011ff0d7210 */ /* 0x000fe200007fe4ff */
[----:B------:R-:W-:Y:S01]  /*0200*/  UIADD3 UR5, UPT, UPT, -UR5, URZ, URZ ;  /* 0x000000ff05057290 */ /* 0x000fe2000fffe1ff */
[----:B------:R-:W-:Y:S02]  /*0210*/  MOV R0, R8 ;  /* 0x0000000800007202 */ /* 0x000fe40000000f00 */
[----:B------:R-:W-:-:S09]  /*0220*/  MOV R7, R9 ;  /* 0x0000000900077202 */ /* 0x000fd20000000f00 */
.L_x_2:
[----:B------:R-:W-:Y:S02]  /*0230*/  MOV R8, R0 ;  /* 0x0000000000087202 */ /* 0x000fe40000000f00 */
[----:B------:R-:W-:-:S05]  /*0240*/  MOV R9, R7 ;  /* 0x0000000700097202 */ /* 0x000fca0000000f00 */
[----:B------:R0:W2:Y:S02]  /*0250*/  LDG.E R25, desc[UR8][R8.64] ;  /* 0x0000000808197981 */ /* 0x0000a4000c1e1900 */
[----:B0-----:R-:W-:Y:S02]  /*0260*/  MOV R8, R10 ;  /* 0x0000000a00087202 */ /* 0x001fe40000000f00 */
[----:B------:R-:W-:-:S05]  /*0270*/  MOV R9, R13 ;  /* 0x0000000d00097202 */ /* 0x000fca0000000f00 */
[----:B------:R-:W3:Y:S04]  /*0280*/  LDG.E R24, desc[UR8][R8.64+-0x18] ;  /* 0xffffe80808187981 */ /* 0x000ee8000c1e1900 */
[----:B------:R-:W4:Y:S04]  /*0290*/  LDG.E R27, desc[UR8][R8.64+-0x14] ;  /* 0xffffec08081b7981 */ /* 0x000f28000c1e1900 */
        /* <DEDUP_REMOVED lines=11> */
[----:B------:R-:W4:Y:S01]  /*0350*/  LDG.E R10, desc[UR8][R8.64+0x1c] ;  /* 0x00001c08080a7981 */ /* 0x000f22000c1e1900 */
[----:B--2--5:R-:W-:-:S04]  /*0360*/  FSETP.GT.AND P0, PT, R25, R6, PT ;  /* 0x000000061900720b */ /* 0x024fc80003f04000 */
[----:B------:R-:W-:Y:S02]  /*0370*/  FSEL R25, R25, R6, P0 ;  /* 0x0000000619197208 */ /* 0x000fe40000000000 */
[----:B------:R-:W2:Y:S01]  /*0380*/  LDG.E R6, desc[UR8][R8.64+0x20] ;  /* 0x0000200808067981 */ /* 0x000ea2000c1e1900 */
[----:B------:R-:W-:Y:S01]  /*0390*/  UIADD3 UR5, UPT, UPT, UR5, 0x10, URZ ;  /* 0x0000001005057890 */ /* 0x000fe2000fffe0ff */
[----:B------:R-:W-:Y:S02]  /*03a0*/  IADD3 R0, P1, PT, R0, 0x40, RZ ;  /* 0x0000004000007810 */ /* 0x000fe40007f3e0ff */
[----:B------:R-:W-:Y:S01]  /*03b0*/  IADD3 R2, PT, PT, R2, 0x10, RZ ;  /* 0x0000001002027810 */ /* 0x000fe20007ffe0ff */
[----:B------:R-:W-:Y:S01]  /*03c0*/  UISETP.NE.AND UP0, UPT, UR5, URZ, UPT ;  /* 0x000000ff0500728c */ /* 0x000fe2000bf05270 */
[----:B------:R-:W-:Y:S02]  /*03d0*/  IADD3.X R7, PT, PT, RZ, R7, RZ, P1, !PT ;  /* 0x00000007ff077210 */ /* 0x000fe40000ffe4ff */
[----:B---3--:R-:W-:-:S04]  /*03e0*/  FSETP.GT.AND P0, PT, R24, R25, PT ;  /* 0x000000191800720b */ /* 0x008fc80003f04000 */
[----:B------:R-:W-:-:S04]  /*03f0*/  FSEL R24, R24, R25, P0 ;  /* 0x0000001918187208 */ /* 0x000fc80000000000 */
[----:B----4-:R-:W-:-:S04]  /*0400*/  FSETP.GT.AND P0, PT, R27, R24, PT ;  /* 0x000000181b00720b */ /* 0x010fc80003f04000 */
[----:B------:R-:W-:-:S04]  /*0410*/  FSEL R24, R27, R24, P0 ;  /* 0x000000181b187208 */ /* 0x000fc80000000000 */
[----:B------:R-:W-:-:S04]  /*0420*/  FSETP.GT.AND P0, PT, R23, R24, PT ;  /* 0x000000181700720b */ /* 0x000fc80003f04000 */
        /* <DEDUP_REMOVED lines=22> */
[----:B------:R-:W-:Y:S02]  /*0590*/  FSEL R11, R10, R11, P0 ;  /* 0x0000000b0a0b7208 */ /* 0x000fe40000000000 */
[----:B------:R-:W-:-:S04]  /*05a0*/  IADD3 R10, P2, PT, R8, 0x40, RZ ;  /* 0x00000040080a7810 */ /* 0x000fc80007f5e0ff */
[----:B------:R-:W-:Y:S02]  /*05b0*/  IADD3.X R13, PT, PT, RZ, R9, RZ, P2, !PT ;  /* 0x00000009ff0d7210 */ /* 0x000fe400017fe4ff */
[----:B--2---:R-:W-:-:S04]  /*05c0*/  FSETP.GT.AND P0, PT, R6, R11, PT ;  /* 0x0000000b0600720b */ /* 0x004fc80003f04000 */
[----:B------:R-:W-:Y:S01]  /*05d0*/  FSEL R6, R6, R11, P0 ;  /* 0x0000000b06067208 */ /* 0x000fe20000000000 */
[----:B------:R-:W-:Y:S08]  /*05e0*/  BRA.U UP0, `(.L_x_2) ;  /* 0xfffffffd00107547 */ /* 0x000ff0000b83ffff */
[----:B------:R-:W-:-:S07]  /*05f0*/  IADD3 R2, PT, PT, R2, 0x1, RZ ;  /* 0x0000000102027810 */ /* 0x000fce0007ffe0ff */
.L_x_1:
[----:B------:R-:W-:-:S09]  /*0600*/  UISETP.NE.AND UP0, UPT, UR6, URZ, UPT ;  /* 0x000000ff0600728c */ /* 0x000fd2000bf05270 */
[----:B------:R-:W-:Y:S05]  /*0610*/  BRA.U !UP0, `(.L_x_0) ;  /* 0x0000000508107547 */ /* 0x000fea000b800000 */
[----:B------:R-:W-:Y:S02]  /*0620*/  UISETP.GE.U32.AND UP0, UPT, UR6, 0x8, UPT ;  /* 0x000000080600788c */ /* 0x000fe4000bf06070 */
[----:B------:R-:W-:-:S04]  /*0630*/  ULOP3.LUT UR5, UR4, 0x7, URZ, 0xc0, !UPT ;  /* 0x0000000704057892 */ /* 0x000fc8000f8ec0ff */
[----:B------:R-:W-:-:S03]  /*0640*/  UISETP.NE.AND UP1, UPT, UR5, URZ, UPT ;  /* 0x000000ff0500728c */ /* 0x000fc6000bf25270 */
[----:B------:R-:W-:Y:S08]  /*0650*/  BRA.U !UP0, `(.L_x_3) ;  /* 0x0000000108747547 */ /* 0x000ff0000b800000 */
[----:B------:R-:W0:Y:S01]  /*0660*/  LDC.64 R8, c[0x0][0x380] ;  /* 0x0000e000ff087b82 */ /* 0x000e220000000a00 */
[----:B------:R-:W-:Y:S01]  /*0670*/  IADD3 R7, PT, PT, R5, R2, RZ ;  /* 0x0000000205077210 */ /* 0x000fe20007ffe0ff */
[----:B------:R-:W-:-:S05]  /*0680*/  IMAD.WIDE.U32 R10, R2, 0x4, R16 ;  /* 0x00000004020a7825 */ /* 0x000fca00078e0010 */
[----:B------:R-:W2:Y:S04]  /*0690*/  LDG.E R13, desc[UR8][R10.64+0x8] ;  /* 0x000008080a0d7981 */ /* 0x000ea8000c1e1900 */
[----:B------:R-:W3:Y:S04]  /*06a0*/  LDG.E R15, desc[UR8][R10.64+0xc] ;  /* 0x00000c080a0f7981 */ /* 0x000ee8000c1e1900 */
[----:B------:R-:W4:Y:S04]  /*06b0*/  LDG.E R19, desc[UR8][R10.64+0x10] ;  /* 0x000010080a137981 */ /* 0x000f28000c1e1900 */
[----:B------:R-:W4:Y:S04]  /*06c0*/  LDG.E R21, desc[UR8][R10.64+0x14] ;  /* 0x000014080a157981 */ /* 0x000f28000c1e1900 */
[----:B------:R-:W4:Y:S01]  /*06d0*/  LDG.E R23, desc[UR8][R10.64+0x18] ;  /* 0x000018080a177981 */ /* 0x000f22000c1e1900 */
[----:B0-----:R-:W-:-:S03]  /*06e0*/  IMAD.WIDE.U32 R8, R7, 0x4, R8 ;  /* 0x0000000407087825 */ /* 0x001fc600078e0008 */
[----:B------:R-:W2:Y:S04]  /*06f0*/  LDG.E R7, desc[UR8][R10.64+0x4] ;  /* 0x000004080a077981 */ /* 0x000ea8000c1e1900 */
[----:B------:R-:W3:Y:S04]  /*0700*/  LDG.E R9, desc[UR8][R8.64] ;  /* 0x0000000808097981 */ /* 0x000ee8000c1e1900 */
[----:B------:R-:W4:Y:S01]  /*0710*/  LDG.E R25, desc[UR8][R10.64+0x1c] ;  /* 0x00001c080a197981 */ /* 0x000f22000c1e1900 */
[----:B------:R-:W-:Y:S02]  /*0720*/  IADD3 R2, PT, PT, R2, 0x8, RZ ;  /* 0x0000000802027810 */ /* 0x000fe40007ffe0ff */
[----:B---3-5:R-:W-:-:S04]  /*0730*/  FSETP.GT.AND P0, PT, R9, R6, PT ;  /* 0x000000060900720b */ /* 0x028fc80003f04000 */
[----:B------:R-:W-:-:S04]  /*0740*/  FSEL R6, R9, R6, P0 ;  /* 0x0000000609067208 */ /* 0x000fc80000000000 */
[----:B--2---:R-:W-:-:S04]  /*0750*/  FSETP.GT.AND P0, PT, R7, R6, PT ;  /* 0x000000060700720b */ /* 0x004fc80003f04000 */
[----:B------:R-:W-:-:S04]  /*0760*/  FSEL R6, R7, R6, P0 ;  /* 0x0000000607067208 */ /* 0x000fc80000000000 */
[----:B------:R-:W-:-:S04]  /*0770*/  FSETP.GT.AND P0, PT, R13, R6, PT ;  /* 0x000000060d00720b */ /* 0x000fc80003f04000 */
[----:B------:R-:W-:-:S04]  /*0780*/  FSEL R6, R13, R6, P0 ;  /* 0x000000060d067208 */ /* 0x000fc80000000000 */
[----:B------:R-:W-:-:S04]  /*0790*/  FSETP.GT.AND P0, PT, R15, R6, PT ;  /* 0x000000060f00720b */ /* 0x000fc80003f04000 */
        /* <DEDUP_REMOVED lines=8> */
[----:B------:R-:W-:-:S09]  /*0820*/  FSEL R6, R25, R6, P0 ;  /* 0x0000000619067208 */ /* 0x000fd20000000000 */
.L_x_3:
        /* <DEDUP_REMOVED lines=9> */
[----:B------:R-:W3:Y:S01]  /*08c0*/  LDG.E R15, desc[UR8][R10.64+0xc] ;  /* 0x00000c080a0f7981 */ /* 0x000ee2000c1e1900 */
[----:B0-----:R-:W-:-:S03]  /*08d0*/  IMAD.WIDE.U32 R8, R7, 0x4, R8 ;  /* 0x0000000407087825 */ /* 0x001fc600078e0008 */
[----:B------:R-:W4:Y:S04]  /*08e0*/  LDG.E R7, desc[UR8][R10.64+0x4] ;  /* 0x000004080a077981 */ /* 0x000f28000c1e1900 */
[----:B------:R-:W2:Y:S01]  /*08f0*/  LDG.E R9, desc[UR8][R8.64] ;  /* 0x0000000808097981 */ /* 0x000ea2000c1e1900 */
[----:B------:R-:W-:Y:S02]  /*0900*/  IADD3 R2, PT, PT, R2, 0x4, RZ ;  /* 0x0000000402027810 */ /* 0x000fe40007ffe0ff */
[----:B--2--5:R-:W-:-:S04]  /*0910*/  FSETP.GT.AND P0, PT, R9, R6, PT ;  /* 0x000000060900720b */ /* 0x024fc80003f04000 */
[----:B------:R-:W-:-:S04]  /*0920*/  FSEL R6, R9, R6, P0 ;  /* 0x0000000609067208 */ /* 0x000fc80000000000 */
[----:B----4-:R-:W-:-:S04]  /*0930*/  FSETP.GT.AND P0, PT, R7, R6, PT ;  /* 0x000000060700720b */ /* 0x010fc80003f04000 */
[----:B------:R-:W-:-:S04]  /*0940*/  FSEL R6, R7, R6, P0 ;  /* 0x0000000607067208 */ /* 0x000fc80000000000 */
[----:B------:R-:W-:-:S04]  /*0950*/  FSETP.GT.AND P0, PT, R13, R6, PT ;  /* 0x000000060d00720b */ /* 0x000fc80003f04000 */
[----:B------:R-:W-:-:S04]  /*0960*/  FSEL R6, R13, R6, P0 ;  /* 0x000000060d067208 */ /* 0x000fc80000000000 */
[----:B---3--:R-:W-:-:S04]  /*0970*/  FSETP.GT.AND P0, PT, R15, R6, PT ;  /* 0x000000060f00720b */ /* 0x008fc80003f04000 */
[----:B------:R-:W-:-:S09]  /*0980*/  FSEL R6, R15, R6, P0 ;  /* 0x000000060f067208 */ /* 0x000fd20000000000 */
.L_x_4:
[----:B------:R-:W-:Y:S05]  /*0990*/  BRA.U !UP1, `(.L_x_0) ;  /* 0x0000000109307547 */ /* 0x000fea000b800000 */
[----:B------:R-:W0:Y:S01]  /*09a0*/  LDC.64 R8, c[0x0][0x380] ;  /* 0x0000e000ff087b82 */ /* 0x000e220000000a00 */
[----:B------:R-:W-:Y:S01]  /*09b0*/  IADD3 R7, PT, PT, R5, R2, RZ ;  /* 0x0000000205077210 */ /* 0x000fe20007ffe0ff */
[----:B------:R-:W-:-:S04]  /*09c0*/  UIADD3 UR4, UPT, UPT, -UR4, URZ, URZ ;  /* 0x000000ff04047290 */ /* 0x000fc8000fffe1ff */
[----:B0-----:R-:W-:-:S08]  /*09d0*/  IMAD.WIDE.U32 R8, R7, 0x4, R8 ;  /* 0x0000000407087825 */ /* 0x001fd000078e0008 */
.L_x_5:
[----:B------:R0:W2:Y:S01]  /*09e0*/  LDG.E R7, desc[UR8][R8.64] ;  /* 0x0000000808077981 */ /* 0x0000a2000c1e1900 */
[----:B------:R-:W-:-:S04]  /*09f0*/  UIADD3 UR4, UPT, UPT, UR4, 0x1, URZ ;  /* 0x0000000104047890 */ /* 0x000fc8000fffe0ff */
[----:B------:R-:W-:Y:S01]  /*0a00*/  UISETP.NE.AND UP0, UPT, UR4, URZ, UPT ;  /* 0x000000ff0400728c */ /* 0x000fe2000bf05270 */
[----:B0-----:R-:W-:-:S04]  /*0a10*/  IADD3 R8, P1, PT, R8, 0x4, RZ ;  /* 0x0000000408087810 */ /* 0x001fc80007f3e0ff */
[----:B------:R-:W-:Y:S02]  /*0a20*/  IADD3.X R9, PT, PT, RZ, R9, RZ, P1, !PT ;  /* 0x00000009ff097210 */ /* 0x000fe40000ffe4ff */
[----:B--2--5:R-:W-:-:S04]  /*0a30*/  FSETP.GT.AND P0, PT, R7, R6, PT ;  /* 0x000000060700720b */ /* 0x024fc80003f04000 */
[----:B------:R-:W-:Y:S01]  /*0a40*/  FSEL R6, R7, R6, P0 ;  /* 0x0000000607067208 */ /* 0x000fe20000000000 */
[----:B------:R-:W-:Y:S08]  /*0a50*/  BRA.U UP0, `(.L_x_5) ;  /* 0xfffffffd00e07547 */ /* 0x000ff0000b83ffff */
.L_x_0:
[----:B------:R-:W0:Y:S01]  /*0a60*/  LDCU UR4, c[0x0][0x398] ;  /* 0x00007300ff0477ac */ /* 0x000e220008000800 */
[----:B------:R-:W-:Y:S01]  /*0a70*/  HFMA2 R7, -RZ, RZ, 0, 0 ;  /* 0x00000000ff077431 */ /* 0x000fe200000001ff */
[----:B0-----:R-:W-:-:S09]  /*0a80*/  UISETP.GE.AND UP0, UPT, UR4, 0x1, UPT ;  /* 0x000000010400788c */ /* 0x001fd2000bf06270 */
[----:B------:R-:W-:Y:S05]  /*0a90*/  BRA.U !UP0, `(.L_x_6) ;  /* 0x0000000d08207547 */ /* 0x000fea000b800000 */
[----:B------:R-:W-:Y:S01]  /*0aa0*/  UISETP.GE.U32.AND UP1, UPT, UR4, 0x8, UPT ;  /* 0x000000080400788c */ /* 0x000fe2000bf26070 */
[----:B------:R-:W-:Y:S01]  /*0ab0*/  MOV R7, RZ ;  /* 0x000000ff00077202 */ /* 0x000fe20000000f00 */
[----:B------:R-:W-:Y:S01]  /*0ac0*/  ULOP3.LUT UR5, UR4, 0x7, URZ, 0xc0, !UPT ;  /* 0x0000000704057892 */ /* 0x000fe2000f8ec0ff */
[----:B------:R-:W-:-:S03]  /*0ad0*/  MOV R0, RZ ;  /* 0x000000ff00007202 */ /* 0x000fc60000000f00 */
[----:B------:R-:W-:-:S03]  /*0ae0*/  UISETP.NE.AND UP0, UPT, UR5, URZ, UPT ;  /* 0x000000ff0500728c */ /* 0x000fc6000bf05270 */
[----:B------:R-:W-:Y:S08]  /*0af0*/  BRA.U !UP1, `(.L_x_7) ;  /* 0x0000000509747547 */ /* 0x000ff0000b800000 */
[----:B------:R-:W-:Y:S01]  /*0b00*/  ULOP3.LUT UR4, UR4, 0x7ffffff8, URZ, 0xc0, !UPT ;  /* 0x7ffffff804047892 */ /* 0x000fe2000f8ec0ff */
[----:B------:R-:W-:Y:S02]  /*0b10*/  IADD3 R8, P0, PT, R16, 0x10, RZ ;  /* 0x0000001010087810 */ /* 0x000fe40007f1e0ff */
[----:B------:R-:W-:Y:S01]  /*0b20*/  MOV R7, RZ ;  /* 0x000000ff00077202 */ /* 0x000fe20000000f00 */
[----:B------:R-:W-:Y:S01]  /*0b30*/  UIADD3 UR6, UPT, UPT, -UR4, URZ, URZ ;  /* 0x000000ff04067290 */ /* 0x000fe2000fffe1ff */
[----:B------:R-:W-:Y:S02]  /*0b40*/  IADD3.X R9, PT, PT, RZ, R17, RZ, P0, !PT ;  /* 0x00000011ff097210 */ /* 0x000fe400007fe4ff */
[----:B------:R-:W-:-:S09]  /*0b50*/  MOV R0, UR4 ;  /* 0x0000000400007c02 */ /* 0x000fd20008000f00 */
.L_x_8:
[----:B------:R-:W2:Y:S04]  /*0b60*/  LDG.E R25, desc[UR8][R8.64+-0x10] ;  /* 0xfffff00808197981 */ /* 0x000ea8000c1e1900 */
[----:B------:R-:W3:Y:S04]  /*0b70*/  LDG.E R29, desc[UR8][R8.64+-0xc] ;  /* 0xfffff408081d7981 */ /* 0x000ee8000c1e1900 */
[----:B------:R-:W4:Y:S04]  /*0b80*/  LDG.E R23, desc[UR8][R8.64+-0x8] ;  /* 0xfffff80808177981 */ /* 0x000f28000c1e1900 */
[----:B------:R-:W4:Y:S04]  /*0b90*/  LDG.E R15, desc[UR8][R8.64+-0x4] ;  /* 0xfffffc08080f7981 */ /* 0x000f28000c1e1900 */
[----:B------:R-:W4:Y:S04]  /*0ba0*/  LDG.E R21, desc[UR8][R8.64] ;  /* 0x0000000808157981 */ /* 0x000f28000c1e1900 */
[----:B------:R-:W4:Y:S04]  /*0bb0*/  LDG.E R19, desc[UR8][R8.64+0x4] ;  /* 0x0000040808137981 */ /* 0x000f28000c1e1900 */
[----:B------:R-:W4:Y:S04]  /*0bc0*/  LDG.E R13, desc[UR8][R8.64+0x8] ;  /* 0x00000808080d7981 */ /* 0x000f28000c1e1900 */
[----:B------:R0:W4:Y:S01]  /*0bd0*/  LDG.E R11, desc[UR8][R8.64+0xc] ;  /* 0x00000c08080b7981 */ /* 0x000122000c1e1900 */
[----:B------:R-:W-:Y:S01]  /*0be0*/  HFMA2 R2, -RZ, RZ, 0.96630859375, -0.0022525787353515625 ;  /* 0x3bbb989dff027431 */ /* 0x000fe200000001ff */
[----:B------:R-:W-:Y:S01]  /*0bf0*/  MOV R10, 0x437c0000 ;  /* 0x437c0000000a7802 */ /* 0x000fe20000000f00 */
[----:B------:R-:W-:-:S04]  /*0c00*/  UIADD3 UR6, UPT, UPT, UR6, 0x8, URZ ;  /* 0x0000000806067890 */ /* 0x000fc8000fffe0ff */
[----:B------:R-:W-:Y:S01]  /*0c10*/  UISETP.NE.AND UP1, UPT, UR6, URZ, UPT ;  /* 0x000000ff0600728c */ /* 0x000fe2000bf25270 */
[----:B0-----:R-:W-:-:S04]  /*0c20*/  IADD3 R8, P0, PT, R8, 0x20, RZ ;  /* 0x0000002008087810 */ /* 0x001fc80007f1e0ff */
[----:B------:R-:W-:Y:S01]  /*0c30*/  IADD3.X R9, PT, PT, RZ, R9, RZ, P0, !PT ;  /* 0x00000009ff097210 */ /* 0x000fe200007fe4ff */
[----:B--2--5:R-:W-:-:S04]  /*0c40*/  FADD R25, R25, -R6 ;  /* 0x8000000619197221 */ /* 0x024fc80000000000 */
[----:B------:R-:W-:-:S04]  /*0c50*/  FFMA.SAT R27, R25, R2, 0.5 ;  /* 0x3f000000191b7423 */ /* 0x000fc80000002002 */
[----:B------:R-:W-:Y:S01]  /*0c60*/  FFMA.RM R12, R27, R10, 12582913 ;  /* 0x4b4000011b0c7423 */ /* 0x000fe2000000400a */
[--C-:B---3--:R-:W-:Y:S01]  /*0c70*/  FADD R27, R29, -R6.reuse ;  /* 0x800000061d1b7221 */ /* 0x108fe20000000000 */
[----:B----4-:R-:W-:Y:S02]  /*0c80*/  FADD R23, R23, -R6 ;  /* 0x8000000617177221 */ /* 0x010fe40000000000 */
[----:B------:R-:W-:-:S04]  /*0c90*/  FADD R14, R12, -12583039 ;  /* 0xcb40007f0c0e7421 */ /* 0x000fc80000000000 */
[----:B------:R-:W-:-:S04]  /*0ca0*/  FFMA R14, R25, 1.4426950216293334961, -R14 ;  /* 0x3fb8aa3b190e7823 */ /* 0x000fc8000000080e */
[----:B------:R-:W-:Y:S01]  /*0cb0*/  FFMA R18, R25, 1.925963033500011079e-08, R14 ;  /* 0x32a5706019127823 */ /* 0x000fe2000000000e */
[----:B------:R-:W-:Y:S01]  /*0cc0*/  FFMA.SAT R25, R27, R2, 0.5 ;  /* 0x3f0000001b197423 */ /* 0x000fe20000002002 */
[----:B------:R-:W-:Y:S01]  /*0cd0*/  SHF.L.U32 R14, R12, 0x17, RZ ;  /* 0x000000170c0e7819 */ /* 0x000fe200000006ff */
[--C-:B------:R-:W-:Y:S01]  /*0ce0*/  FADD R29, R19, -R6.reuse ;  /* 0x80000006131d7221 */ /* 0x100fe20000000000 */
[--C-:B------:R-:W-:Y:S01]  /*0cf0*/  FADD R13, R13, -R6.reuse ;  /* 0x800000060d0d7221 */ /* 0x100fe20000000000 */
[----:B------:R-:W-:Y:S01]  /*0d00*/  FFMA.RM R12, R25, R10, 12582913 ;  /* 0x4b400001190c7423 */ /* 0x000fe2000000400a */
[----:B------:R-:W0:Y:S01]  /*0d10*/  MUFU.EX2 R18, R18 ;  /* 0x0000001200127308 */ /* 0x000e220000000800 */
[--C-:B------:R-:W-:Y:S01]  /*0d20*/  FADD R25, R15, -R6.reuse ;  /* 0x800000060f197221 */ /* 0x100fe20000000000 */
[----:B------:R-:W-:Y:S01]  /*0d30*/  FFMA.SAT R15, R23, R2, 0.5 ;  /* 0x3f000000170f7423 */ /* 0x000fe20000002002 */
[----:B------:R-:W-:Y:S01]  /*0d40*/  FADD R20, R12, -12583039 ;  /* 0xcb40007f0c147421 */ /* 0x000fe20000000000 */
[----:B------:R-:W-:-:S02]  /*0d50*/  FADD R11, R11, -R6 ;  /* 0x800000060b0b7221 */ /* 0x000fc40000000000 */
[----:B------:R-:W-:Y:S01]  /*0d60*/  FFMA.RM R15, R15, R10, 12582913 ;  /* 0x4b4000010f0f7423 */ /* 0x000fe2000000400a */
[----:B------:R-:W-:-:S04]  /*0d70*/  FFMA R20, R27, 1.4426950216293334961, -R20 ;  /* 0x3fb8aa3b1b147823 */ /* 0x000fc80000000814 */
[----:B------:R-:W-:Y:S01]  /*0d80*/  FFMA R24, R27, 1.925963033500011079e-08, R20 ;  /* 0x32a570601b187823 */ /* 0x000fe20000000014 */
[----:B------:R-:W-:-:S03]  /*0d90*/  FADD R27, R21, -R6 ;  /* 0x80000006151b7221 */ /* 0x000fc60000000000 */
[----:B------:R-:W1:Y:S01]  /*0da0*/  MUFU.EX2 R21, R24 ;  /* 0x0000001800157308 */ /* 0x000e620000000800 */
[----:B------:R-:W-:Y:S01]  /*0db0*/  FFMA.SAT R19, R27, R2, 0.5 ;  /* 0x3f0000001b137423 */ /* 0x000fe20000002002 */
[----:B0-----:R-:W-:Y:S01]  /*0dc0*/  FFMA R14, R14, R18, R7 ;  /* 0x000000120e0e7223 */ /* 0x001fe20000000007 */
[----:B------:R-:W-:Y:S01]  /*0dd0*/  FFMA.SAT R7, R25, R2, 0.5 ;  /* 0x3f00000019077423 */ /* 0x000fe20000002002 */
[----:B------:R-:W-:Y:S01]  /*0de0*/  FADD R18, R15, -12583039 ;  /* 0xcb40007f0f127421 */ /* 0x000fe20000000000 */
[-C--:B------:R-:W-:Y:S02]  /*0df0*/  FFMA.RM R19, R19, R10.reuse, 12582913 ;  /* 0x4b40000113137423 */ /* 0x080fe4000000400a */
[----:B------:R-:W-:Y:S01]  /*0e00*/  FFMA.RM R7, R7, R10, 12582913 ;  /* 0x4b40000107077423 */ /* 0x000fe2000000400a */
[----:B------:R-:W-:-:S03]  /*0e10*/  FFMA R18, R23, 1.4426950216293334961, -R18 ;  /* 0x3fb8aa3b17127823 */ /* 0x000fc60000000812 */
[C---:B------:R-:W-:Y:S01]  /*0e20*/  FADD R20, R7.reuse, -12583039 ;  /* 0xcb40007f07147421 */ /* 0x040fe20000000000 */
[----:B------:R-:W-:-:S03]  /*0e30*/  SHF.L.U32 R7, R7, 0x17, RZ ;  /* 0x0000001707077819 */ /* 0x000fc600000006ff */
[----:B------:R-:W-:Y:S01]  /*0e40*/  FFMA R22, R25, 1.4426950216293334961, -R20 ;  /* 0x3fb8aa3b19167823 */ /* 0x000fe20000000814 */
[----:B------:R-:W-:-:S03]  /*0e50*/  FFMA R20, R23, 1.925963033500011079e-08, R18 ;  /* 0x32a5706017147823 */ /* 0x000fc60000000012 */
[----:B------:R-:W-:Y:S01]  /*0e60*/  FFMA R23, R25, 1.925963033500011079e-08, R22 ;  /* 0x32a5706019177823 */ /* 0x000fe20000000016 */
[----:B------:R-:W-:Y:S01]  /*0e70*/  FFMA.SAT R25, R29, R2, 0.5 ;  /* 0x3f0000001d197423 */ /* 0x000fe20000002002 */
[----:B------:R-:W-:Y:S01]  /*0e80*/  FADD R22, R19, -12583039 ;  /* 0xcb40007f13167421 */ /* 0x000fe20000000000 */
[----:B------:R-:W0:Y:S02]  /*0e90*/  MUFU.EX2 R20, R20 ;  /* 0x0000001400147308 */ /* 0x000e240000000800 */
[----:B------:R-:W-:Y:S01]  /*0ea0*/  FFMA.RM R18, R25, R10, 12582913 ;  /* 0x4b40000119127423 */ /* 0x000fe2000000400a */
[----:B------:R-:W-:Y:S01]  /*0eb0*/  FFMA R22, R27, 1.4426950216293334961, -R22 ;  /* 0x3fb8aa3b1b167823 */ /* 0x000fe20000000816 */
[----:B------:R-:W-:Y:S02]  /*0ec0*/  FFMA.SAT R25, R13, R2, 0.5 ;  /* 0x3f0000000d197423 */ /* 0x000fe40000002002 */
[C---:B------:R-:W-:Y:S01]  /*0ed0*/  FADD R26, R18.reuse, -12583039 ;  /* 0xcb40007f121a7421 */ /* 0x040fe20000000000 */
[----:B------:R-:W-:Y:S01]  /*0ee0*/  FFMA R27, R27, 1.925963033500011079e-08, R22 ;  /* 0x32a570601b1b7823 */ /* 0x000fe20000000016 */
[----:B------:R-:W2:Y:S01]  /*0ef0*/  MUFU.EX2 R23, R23 ;  /* 0x0000001700177308 */ /* 0x000ea20000000800 */
[----:B------:R-:W-:Y:S01]  /*0f00*/  SHF.L.U32 R18, R18, 0x17, RZ ;  /* 0x0000001712127819 */ /* 0x000fe200000006ff */
[----:B------:R-:W-:-:S04]  /*0f10*/  FFMA R26, R29, 1.4426950216293334961, -R26 ;  /* 0x3fb8aa3b1d1a7823 */ /* 0x000fc8000000081a */
[----:B------:R-:W-:Y:S01]  /*0f20*/  FFMA R22, R29, 1.925963033500011079e-08, R26 ;  /* 0x32a570601d167823 */ /* 0x000fe2000000001a */
[----:B------:R-:W-:Y:S01]  /*0f30*/  FFMA.SAT R29, R11, R2, 0.5 ;  /* 0x3f0000000b1d7423 */ /* 0x000fe20000002002 */
[-C--:B------:R-:W-:Y:S01]  /*0f40*/  FFMA.RM R2, R25, R10.reuse, 12582913 ;  /* 0x4b40000119027423 */ /* 0x080fe2000000400a */
[----:B------:R-:W-:Y:S01]  /*0f50*/  SHF.L.U32 R25, R12, 0x17, RZ ;  /* 0x000000170c197819 */ /* 0x000fe200000006ff */
[----:B------:R-:W3:Y:S01]  /*0f60*/  MUFU.EX2 R24, R27 ;  /* 0x0000001b00187308 */ /* 0x000ee20000000800 */
[----:B------:R-:W-:Y:S01]  /*0f70*/  FFMA.RM R10, R29, R10, 12582913 ;  /* 0x4b4000011d0a7423 */ /* 0x000fe2000000400a */
[C---:B------:R-:W-:Y:S01]  /*0f80*/  FADD R26, R2.reuse, -12583039 ;  /* 0xcb40007f021a7421 */ /* 0x040fe20000000000 */
[----:B------:R-:W-:Y:S01]  /*0f90*/  SHF.L.U32 R2, R2, 0x17, RZ ;  /* 0x0000001702027819 */ /* 0x000fe200000006ff */
[----:B-1----:R-:W-:Y:S01]  /*0fa0*/  FFMA R21, R25, R21, R14 ;  /* 0x0000001519157223 */ /* 0x002fe2000000000e */
[C---:B------:R-:W-:Y:S01]  /*0fb0*/  FADD R28, R10.reuse, -12583039 ;  /* 0xcb40007f0a1c7421 */ /* 0x040fe20000000000 */
[----:B------:R-:W-:Y:S01]  /*0fc0*/  FFMA R26, R13, 1.4426950216293334961, -R26 ;  /* 0x3fb8aa3b0d1a7823 */ /* 0x000fe2000000081a */
[----:B------:R-:W-:Y:S01]  /*0fd0*/  SHF.L.U32 R14, R15, 0x17, RZ ;  /* 0x000000170f0e7819 */ /* 0x000fe200000006ff */
[----:B------:R-:W1:Y:S01]  /*0fe0*/  MUFU.EX2 R22, R22 ;  /* 0x0000001600167308 */ /* 0x000e620000000800 */
[----:B------:R-:W-:Y:S01]  /*0ff0*/  FFMA R28, R11, 1.4426950216293334961, -R28 ;  /* 0x3fb8aa3b0b1c7823 */ /* 0x000fe2000000081c */
[----:B------:R-:W-:Y:S01]  /*1000*/  FFMA R12, R13, 1.925963033500011079e-08, R26 ;  /* 0x32a570600d0c7823 */ /* 0x000fe2000000001a */
[----:B------:R-:W-:Y:S01]  /*1010*/  SHF.L.U32 R10, R10, 0x17, RZ ;  /* 0x000000170a0a7819 */ /* 0x000fe200000006ff */
[----:B0-----:R-:W-:Y:S01]  /*1020*/  FFMA R14, R14, R20, R21 ;  /* 0x000000140e0e7223 */ /* 0x001fe20000000015 */
[----:B------:R-:W-:Y:S01]  /*1030*/  FFMA R28, R11, 1.925963033500011079e-08, R28 ;  /* 0x32a570600b1c7823 */ /* 0x000fe2000000001c */
[----:B------:R-:W-:-:S02]  /*1040*/  SHF.L.U32 R20, R19, 0x17, RZ ;  /* 0x0000001713147819 */ /* 0x000fc400000006ff */
[----:B------:R-:W0:Y:S01]  /*1050*/  MUFU.EX2 R12, R12 ;  /* 0x0000000c000c7308 */ /* 0x000e220000000800 */
[----:B--2---:R-:W-:-:S04]  /*1060*/  FFMA R7, R7, R23, R14 ;  /* 0x0000001707077223 */ /* 0x004fc8000000000e */
[----:B---3--:R-:W-:-:S03]  /*1070*/  FFMA R7, R20, R24, R7 ;  /* 0x0000001814077223 */ /* 0x008fc60000000007 */
[----:B------:R-:W2:Y:S01]  /*1080*/  MUFU.EX2 R28, R28 ;  /* 0x0000001c001c7308 */ /* 0x000ea20000000800 */
[----:B-1----:R-:W-:-:S04]  /*1090*/  FFMA R7, R18, R22, R7 ;  /* 0x0000001612077223 */ /* 0x002fc80000000007 */
[----:B0-----:R-:W-:-:S04]  /*10a0*/  FFMA R7, R2, R12, R7 ;  /* 0x0000000c02077223 */ /* 0x001fc80000000007 */
[----:B--2---:R-:W-:Y:S01]  /*10b0*/  FFMA R7, R10, R28, R7 ;  /* 0x0000001c0a077223 */ /* 0x004fe20000000007 */
[----:B------:R-:W-:Y:S06]  /*10c0*/  BRA.U UP1, `(.L_x_8) ;  /* 0xfffffff901a47547 */ /* 0x000fec000b83ffff */
.L_x_7:
[----:B------:R-:W-:Y:S05]  /*10d0*/  BRA.U !UP0, `(.L_x_6) ;  /* 0x0000000508907547 */ /* 0x000fea000b800000 */
[----:B------:R-:W0:Y:S01]  /*10e0*/  LDCU UR4, c[0x0][0x398] ;  /* 0x00007300ff0477ac */ /* 0x000e220008000800 */
[----:B------:R-:W-:Y:S02]  /*10f0*/  UISETP.GE.U32.AND UP0, UPT, UR5, 0x4, UPT ;  /* 0x000000040500788c */ /* 0x000fe4000bf06070 */
[----:B0-----:R-:W-:-:S04]  /*1100*/  ULOP3.LUT UR6, UR4, 0x3, URZ, 0xc0, !UPT ;  /* 0x0000000304067892 */ /* 0x001fc8000f8ec0ff */
[----:B------:R-:W-:-:S03]  /*1110*/  UISETP.NE.AND UP1, UPT, UR6, URZ, UPT ;  /* 0x000000ff0600728c */ /* 0x000fc6000bf25270 */
[----:B------:R-:W-:Y:S08]  /*1120*/  BRA.U !UP0, `(.L_x_9) ;  /* 0x0000000108bc7547 */ /* 0x000ff0000b800000 */
[----:B------:R-:W0:Y:S01]  /*1130*/  LDC.64 R10, c[0x0][0x380] ;  /* 0x0000e000ff0a7b82 */ /* 0x000e220000000a00 */
[----:B------:R-:W-:Y:S01]  /*1140*/  IADD3 R9, PT, PT, R5, R0, RZ ;  /* 0x0000000005097210 */ /* 0x000fe20007ffe0ff */
[----:B------:R-:W-:-:S05]  /*1150*/  IMAD.WIDE.U32 R18, R0, 0x4, R16 ;  /* 0x0000000400127825 */ /* 0x000fca00078e0010 */
[----:B------:R-:W2:Y:S04]  /*1160*/  LDG.E R13, desc[UR8][R18.64+0x4] ;  /* 0x00000408120d7981 */ /* 0x000ea8000c1e1900 */
[----:B------:R-:W3:Y:S04]  /*1170*/  LDG.E R23, desc[UR8][R18.64+0x8] ;  /* 0x0000080812177981 */ /* 0x000ee8000c1e1900 */
[----:B------:R1:W4:Y:S01]  /*1180*/  LDG.E R25, desc[UR8][R18.64+0xc] ;  /* 0x00000c0812197981 */ /* 0x000322000c1e1900 */
[----:B0-----:R-:W-:-:S06]  /*1190*/  IMAD.WIDE.U32 R10, R9, 0x4, R10 ;  /* 0x00000004090a7825 */ /* 0x001fcc00078e000a */
[----:B------:R-:W4:Y:S01]  /*11a0*/  LDG.E R11, desc[UR8][R10.64] ;  /* 0x000000080a0b7981 */ /* 0x000f22000c1e1900 */
[----:B------:R-:W-:Y:S01]  /*11b0*/  HFMA2 R12, -RZ, RZ, 0.96630859375, -0.0022525787353515625 ;  /* 0x3bbb989dff0c7431 */ /* 0x000fe200000001ff */
[----:B------:R-:W-:Y:S02]  /*11c0*/  MOV R8, 0x437c0000 ;  /* 0x437c000000087802 */ /* 0x000fe40000000f00 */
[----:B------:R-:W-:Y:S01]  /*11d0*/  IADD3 R0, PT, PT, R0, 0x4, RZ ;  /* 0x0000000400007810 */ /* 0x000fe20007ffe0ff */
[----:B--2--5:R-:W-:-:S04]  /*11e0*/  FADD R21, R13, -R6 ;  /* 0x800000060d157221 */ /* 0x024fc80000000000 */
[----:B------:R-:W-:-:S04]  /*11f0*/  FFMA.SAT R9, R21, R12, 0.5 ;  /* 0x3f00000015097423 */ /* 0x000fc8000000200c */
[----:B------:R-:W-:Y:S01]  /*1200*/  FFMA.RM R2, R9, R8, 12582913 ;  /* 0x4b40000109027423 */ /* 0x000fe20000004008 */
[----:B---3--:R-:W-:-:S03]  /*1210*/  FADD R9, R23, -R6 ;  /* 0x8000000617097221 */ /* 0x008fc60000000000 */
[----:B------:R-:W-:Y:S01]  /*1220*/  FADD R14, R2, -12583039 ;  /* 0xcb40007f020e7421 */ /* 0x000fe20000000000 */
[----:B----4-:R-:W-:-:S04]  /*1230*/  FADD R15, R11, -R6 ;  /* 0x800000060b0f7221 */ /* 0x010fc80000000000 */
[----:B------:R-:W-:Y:S01]  /*1240*/  FFMA.SAT R13, R15, R12, 0.5 ;  /* 0x3f0000000f0d7423 */ /* 0x000fe2000000200c */
[----:B-1----:R-:W-:-:S03]  /*1250*/  FFMA R18, R21, 1.4426950216293334961, -R14 ;  /* 0x3fb8aa3b15127823 */ /* 0x002fc6000000080e */
[----:B------:R-:W-:Y:S01]  /*1260*/  FFMA.RM R10, R13, R8, 12582913 ;  /* 0x4b4000010d0a7423 */ /* 0x000fe20000004008 */
[----:B------:R-:W-:Y:S01]  /*1270*/  FFMA.SAT R11, R9, R12, 0.5 ;  /* 0x3f000000090b7423 */ /* 0x000fe2000000200c */
[----:B------:R-:W-:Y:S02]  /*1280*/  FADD R19, R25, -R6 ;  /* 0x8000000619137221 */ /* 0x000fe40000000000 */
[----:B------:R-:W-:Y:S01]  /*1290*/  FADD R14, R10, -12583039 ;  /* 0xcb40007f0a0e7421 */ /* 0x000fe20000000000 */
[----:B------:R-:W-:Y:S01]  /*12a0*/  FFMA R13, R21, 1.925963033500011079e-08, R18 ;  /* 0x32a57060150d7823 */ /* 0x000fe20000000012 */
[----:B------:R-:W-:Y:S01]  /*12b0*/  FFMA.RM R11, R11, R8, 12582913 ;  /* 0x4b4000010b0b7423 */ /* 0x000fe20000004008 */
[----:B------:R-:W-:Y:S01]  /*12c0*/  FFMA.SAT R21, R19, R12, 0.5 ;  /* 0x3f00000013157423 */ /* 0x000fe2000000200c */
[----:B------:R-:W-:Y:S02]  /*12d0*/  FFMA R14, R15, 1.4426950216293334961, -R14 ;  /* 0x3fb8aa3b0f0e7823 */ /* 0x000fe4000000080e */
[----:B------:R-:W-:Y:S01]  /*12e0*/  FADD R12, R11, -12583039 ;  /* 0xcb40007f0b0c7421 */ /* 0x000fe20000000000 */
[----:B------:R-:W-:Y:S01]  /*12f0*/  FFMA.RM R8, R21, R8, 12582913 ;  /* 0x4b40000115087423 */ /* 0x000fe20000004008 */
[----:B------:R-:W-:-:S02]  /*1300*/  FFMA R14, R15, 1.925963033500011079e-08, R14 ;  /* 0x32a570600f0e7823 */ /* 0x000fc4000000000e */
[----:B------:R-:W-:Y:S01]  /*1310*/  FFMA R12, R9, 1.4426950216293334961, -R12 ;  /* 0x3fb8aa3b090c7823 */ /* 0x000fe2000000080c */
[----:B------:R-:W-:-:S03]  /*1320*/  FADD R18, R8, -12583039 ;  /* 0xcb40007f08127421 */ /* 0x000fc60000000000 */
[----:B------:R-:W0:Y:S01]  /*1330*/  MUFU.EX2 R14, R14 ;  /* 0x0000000e000e7308 */ /* 0x000e220000000800 */
[----:B------:R-:W-:Y:S01]  /*1340*/  FFMA R12, R9, 1.925963033500011079e-08, R12 ;  /* 0x32a57060090c7823 */ /* 0x000fe2000000000c */
[----:B------:R-:W-:-:S04]  /*1350*/  FFMA R18, R19, 1.4426950216293334961, -R18 ;  /* 0x3fb8aa3b13127823 */ /* 0x000fc80000000812 */
[----:B------:R-:W-:Y:S02]  /*1360*/  FFMA R18, R19, 1.925963033500011079e-08, R18 ;  /* 0x32a5706013127823 */ /* 0x000fe40000000012 */
[----:B------:R-:W1:Y:S01]  /*1370*/  MUFU.EX2 R13, R13 ;  /* 0x0000000d000d7308 */ /* 0x000e620000000800 */
[----:B------:R-:W-:-:S07]  /*1380*/  SHF.L.U32 R10, R10, 0x17, RZ ;  /* 0x000000170a0a7819 */ /* 0x000fce00000006ff */
[----:B------:R-:W2:Y:S01]  /*1390*/  MUFU.EX2 R12, R12 ;  /* 0x0000000c000c7308 */ /* 0x000ea20000000800 */
[----:B------:R-:W-:Y:S01]  /*13a0*/  SHF.L.U32 R9, R2, 0x17, RZ ;  /* 0x0000001702097819 */ /* 0x000fe200000006ff */
[----:B0-----:R-:W-:-:S06]  /*13b0*/  FFMA R10, R10, R14, R7 ;  /* 0x0000000e0a0a7223 */ /* 0x001fcc0000000007 */
[----:B------:R-:W0:Y:S01]  /*13c0*/  MUFU.EX2 R18, R18 ;  /* 0x0000001200127308 */ /* 0x000e220000000800 */
[----:B------:R-:W-:Y:S01]  /*13d0*/  SHF.L.U32 R2, R11, 0x17, RZ ;  /* 0x000000170b027819 */ /* 0x000fe200000006ff */
[----:B-1----:R-:W-:Y:S01]  /*13e0*/  FFMA R9, R9, R13, R10 ;  /* 0x0000000d09097223 */ /* 0x002fe2000000000a */
[----:B------:R-:W-:-:S03]  /*13f0*/  SHF.L.U32 R7, R8, 0x17, RZ ;  /* 0x0000001708077819 */ /* 0x000fc600000006ff */
[----:B--2---:R-:W-:-:S04]  /*1400*/  FFMA R2, R2, R12, R9 ;  /* 0x0000000c02027223 */ /* 0x004fc80000000009 */
[----:B0-----:R-:W-:-:S07]  /*1410*/  FFMA R7, R7, R18, R2 ;  /* 0x0000001207077223 */ /* 0x001fce0000000002 */
.L_x_9:
[----:B------:R-:W-:Y:S05]  /*1420*/  BRA.U !UP1, `(.L_x_6) ;  /* 0x0000000109bc7547 */ /* 0x000fea000b800000 */
[----:B------:R-:W-:Y:S02]  /*1430*/  UISETP.NE.AND UP0, UPT, UR6, 0x1, UPT ;  /* 0x000000010600788c */ /* 0x000fe4000bf05270 */
[----:B------:R-:W-:-:S04]  /*1440*/  ULOP3.LUT UR4, UR4, 0x1, URZ, 0xc0, !UPT ;  /* 0x0000000104047892 */ /* 0x000fc8000f8ec0ff */
[----:B------:R-:W-:-:S03]  /*1450*/  UISETP.NE.U32.AND UP1, UPT, UR4, 0x1, UPT ;  /* 0x000000010400788c */ /* 0x000fc6000bf25070 */
[----:B------:R-:W-:Y:S08]  /*1460*/  BRA.U !UP0, `(.L_x_10) ;  /* 0x00000001086c7547 */ /* 0x000ff0000b800000 */
[----:B------:R-:W0:Y:S01]  /*1470*/  LDC.64 R8, c[0x0][0x380] ;  /* 0x0000e000ff087b82 */ /* 0x000e220000000a00 */
[----:B------:R-:W-:-:S05]  /*1480*/  IADD3 R11, PT, PT, R5, R0, RZ ;  /* 0x00000000050b7210 */ /* 0x000fca0007ffe0ff */
[----:B0-----:R-:W-:-:S04]  /*1490*/  IMAD.WIDE.U32 R8, R11, 0x4, R8 ;  /* 0x000000040b087825 */ /* 0x001fc800078e0008 */
[C---:B------:R-:W-:Y:S02]  /*14a0*/  IMAD.WIDE.U32 R10, R0.reuse, 0x4, R16 ;  /* 0x00000004000a7825 */ /* 0x040fe400078e0010 */
[----:B------:R-:W2:Y:S04]  /*14b0*/  LDG.E R9, desc[UR8][R8.64] ;  /* 0x0000000808097981 */ /* 0x000ea8000c1e1900 */
[----:B------:R-:W3:Y:S01]  /*14c0*/  LDG.E R11, desc[UR8][R10.64+0x4] ;  /* 0x000004080a0b7981 */ /* 0x000ee2000c1e1900 */
[----:B------:R-:W-:Y:S01]  /*14d0*/  HFMA2 R13, -RZ, RZ, 0.96630859375, -0.0022525787353515625 ;  /* 0x3bbb989dff0d7431 */ /* 0x000fe200000001ff */
[----:B------:R-:W-:Y:S02]  /*14e0*/  MOV R15, 0x437c0000 ;  /* 0x437c0000000f7802 */ /* 0x000fe40000000f00 */
[----:B------:R-:W-:Y:S01]  /*14f0*/  IADD3 R0, PT, PT, R0, 0x2, RZ ;  /* 0x0000000200007810 */ /* 0x000fe20007ffe0ff */
[----:B--2--5:R-:W-:-:S04]  /*1500*/  FADD R2, R9, -R6 ;  /* 0x8000000609027221 */ /* 0x024fc80000000000 */
[----:B------:R-:W-:Y:S01]  /*1510*/  FFMA.SAT R12, R2, R13, 0.5 ;  /* 0x3f000000020c7423 */ /* 0x000fe2000000200d */
[----:B---3--:R-:W-:-:S03]  /*1520*/  FADD R14, R11, -R6 ;  /* 0x800000060b0e7221 */ /* 0x008fc60000000000 */
[----:B------:R-:W-:Y:S01]  /*1530*/  FFMA.RM R12, R12, R15, 12582913 ;  /* 0x4b4000010c0c7423 */ /* 0x000fe2000000400f */
[----:B------:R-:W-:-:S03]  /*1540*/  FFMA.SAT R18, R14, R13, 0.5 ;  /* 0x3f0000000e127423 */ /* 0x000fc6000000200d */
[----:B------:R-:W-:Y:S01]  /*1550*/  FADD R13, R12, -12583039 ;  /* 0xcb40007f0c0d7421 */ /* 0x000fe20000000000 */
[----:B------:R-:W-:Y:S01]  /*1560*/  FFMA.RM R18, R18, R15, 12582913 ;  /* 0x4b40000112127423 */ /* 0x000fe2000000400f */
[----:B------:R-:W-:Y:S02]  /*1570*/  SHF.L.U32 R12, R12, 0x17, RZ ;  /* 0x000000170c0c7819 */ /* 0x000fe400000006ff */
[----:B------:R-:W-:Y:S01]  /*1580*/  FFMA R13, R2, 1.4426950216293334961, -R13 ;  /* 0x3fb8aa3b020d7823 */ /* 0x000fe2000000080d */
[C---:B------:R-:W-:Y:S01]  /*1590*/  FADD R9, R18.reuse, -12583039 ;  /* 0xcb40007f12097421 */ /* 0x040fe20000000000 */
[----:B------:R-:W-:Y:S02]  /*15a0*/  SHF.L.U32 R18, R18, 0x17, RZ ;  /* 0x0000001712127819 */ /* 0x000fe400000006ff */
[----:B------:R-:W-:Y:S01]  /*15b0*/  FFMA R13, R2, 1.925963033500011079e-08, R13 ;  /* 0x32a57060020d7823 */ /* 0x000fe2000000000d */
[----:B------:R-:W-:-:S04]  /*15c0*/  FFMA R9, R14, 1.4426950216293334961, -R9 ;  /* 0x3fb8aa3b0e097823 */ /* 0x000fc80000000809 */
[----:B------:R-:W-:Y:S01]  /*15d0*/  FFMA R9, R14, 1.925963033500011079e-08, R9 ;  /* 0x32a570600e097823 */ /* 0x000fe20000000009 */
[----:B------:R-:W0:Y:S08]  /*15e0*/  MUFU.EX2 R13, R13 ;  /* 0x0000000d000d7308 */ /* 0x000e300000000800 */
[----:B------:R-:W1:Y:S01]  /*15f0*/  MUFU.EX2 R9, R9 ;  /* 0x0000000900097308 */ /* 0x000e620000000800 */
[----:B0-----:R-:W-:-:S04]  /*1600*/  FFMA R7, R12, R13, R7 ;  /* 0x0000000d0c077223 */ /* 0x001fc80000000007 */
[----:B-1----:R-:W-:-:S07]  /*1610*/  FFMA R7, R18, R9, R7 ;  /* 0x0000000912077223 */ /* 0x002fce0000000007 */
.L_x_10:
[----:B------:R-:W-:Y:S05]  /*1620*/  BRA.U UP1, `(.L_x_6) ;  /* 0x00000001013c7547 */ /* 0x000fea000b800000 */
[----:B------:R-:W0:Y:S01]  /*1630*/  LDC.64 R8, c[0x0][0x380] ;  /* 0x0000e000ff087b82 */ /* 0x000e220000000a00 */
[----:B------:R-:W-:-:S05]  /*1640*/  IADD3 R11, PT, PT, R5, R0, RZ ;  /* 0x00000000050b7210 */ /* 0x000fca0007ffe0ff */
[----:B0-----:R-:W-:-:S06]  /*1650*/  IMAD.WIDE.U32 R8, R11, 0x4, R8 ;  /* 0x000000040b087825 */ /* 0x001fcc00078e0008 */
[----:B------:R-:W2:Y:S01]  /*1660*/  LDG.E R9, desc[UR8][R8.64] ;  /* 0x0000000808097981 */ /* 0x000ea2000c1e1900 */
[----:B------:R-:W-:Y:S01]  /*1670*/  HFMA2 R11, -RZ, RZ, 0.96630859375, -0.0022525787353515625 ;  /* 0x3bbb989dff0b7431 */ /* 0x000fe200000001ff */
[----:B------:R-:W-:Y:S01]  /*1680*/  MOV R13, 0x437c0000 ;  /* 0x437c0000000d7802 */ /* 0x000fe20000000f00 */
[----:B--2--5:R-:W-:-:S04]  /*1690*/  FADD R0, R9, -R6 ;  /* 0x8000000609007221 */ /* 0x024fc80000000000 */
[----:B------:R-:W-:-:S04]  /*16a0*/  FFMA.SAT R2, R0, R11, 0.5 ;  /* 0x3f00000000027423 */ /* 0x000fc8000000200b */
[----:B------:R-:W-:-:S04]  /*16b0*/  FFMA.RM R2, R2, R13, 12582913 ;  /* 0x4b40000102027423 */ /* 0x000fc8000000400d */
[C---:B------:R-:W-:Y:S01]  /*16c0*/  FADD R11, R2.reuse, -12583039 ;  /* 0xcb40007f020b7421 */ /* 0x040fe20000000000 */
[----:B------:R-:W-:-:S03]  /*16d0*/  SHF.L.U32 R2, R2, 0x17, RZ ;  /* 0x0000001702027819 */ /* 0x000fc600000006ff */
[----:B------:R-:W-:-:S04]  /*16e0*/  FFMA R11, R0, 1.4426950216293334961, -R11 ;  /* 0x3fb8aa3b000b7823 */ /* 0x000fc8000000080b */
[----:B------:R-:W-:-:S06]  /*16f0*/  FFMA R11, R0, 1.925963033500011079e-08, R11 ;  /* 0x32a57060000b7823 */ /* 0x000fcc000000000b */
[----:B------:R-:W0:Y:S02]  /*1700*/  MUFU.EX2 R11, R11 ;  /* 0x0000000b000b7308 */ /* 0x000e240000000800 */
[----:B0-----:R-:W-:-:S07]  /*1710*/  FFMA R7, R2, R11, R7 ;  /* 0x0000000b02077223 */ /* 0x001fce0000000007 */
.L_x_6:
[----:B------:R-:W0:Y:S01]  /*1720*/  LDCU UR4, c[0x0][0x398] ;  /* 0x00007300ff0477ac */ /* 0x000e220008000800 */
[----:B------:R-:W-:Y:S01]  /*1730*/  MOV R11, RZ ;  /* 0x000000ff000b7202 */ /* 0x000fe20000000f00 */
[----:B0-----:R-:W-:-:S09]  /*1740*/  UISETP.GE.AND UP0, UPT, UR4, 0x1, UPT ;  /* 0x000000010400788c */ /* 0x001fd2000bf06270 */
[----:B------:R-:W-:Y:S05]  /*1750*/  BRA.U !UP0, `(.L_x_11) ;  /* 0x0000000d08b07547 */ /* 0x000fea000b800000 */
[----:B------:R-:W-:Y:S01]  /*1760*/  UISETP.GE.U32.AND UP0, UPT, UR4, 0x4, UPT ;  /* 0x000000040400788c */ /* 0x000fe2000bf06070 */
[----:B------:R-:W-:Y:S01]  /*1770*/  HFMA2 R11, -RZ, RZ, 0, 0 ;  /* 0x00000000ff0b7431 */ /* 0x000fe200000001ff */
[----:B------:R-:W-:Y:S01]  /*1780*/  MOV R8, RZ ;  /* 0x000000ff00087202 */ /* 0x000fe20000000f00 */
[----:B------:R-:W-:-:S06]  /*1790*/  ULOP3.LUT UR6, UR4, 0x3, URZ, 0xc0, !UPT ;  /* 0x0000000304067892 */ /* 0x000fcc000f8ec0ff */
[----:B------:R-:W-:Y:S06]  /*17a0*/  BRA.U !UP0, `(.L_x_12) ;  /* 0x0000000508f87547 */ /* 0x000fec000b800000 */
[----:B------:R-:W0:Y:S01]  /*17b0*/  LDC R9, c[0x0][0x39c] ;  /* 0x0000e700ff097b82 */ /* 0x000e220000000800 */
[----:B------:R-:W-:Y:S01]  /*17c0*/  ULOP3.LUT UR4, UR4, 0x7ffffffc, URZ, 0xc0, !UPT ;  /* 0x7ffffffc04047892 */ /* 0x000fe2000f8ec0ff */
[----:B------:R-:W-:Y:S02]  /*17d0*/  IADD3 R12, P0, PT, R16, 0x8, RZ ;  /* 0x00000008100c7810 */ /* 0x000fe40007f1e0ff */
[----:B------:R-:W-:Y:S01]  /*17e0*/  MOV R11, RZ ;  /* 0x000000ff000b7202 */ /* 0x000fe20000000f00 */
[----:B------:R-:W-:Y:S01]  /*17f0*/  UIADD3 UR5, UPT, UPT, -UR4, URZ, URZ ;  /* 0x000000ff04057290 */ /* 0x000fe2000fffe1ff */
[----:B------:R-:W-:Y:S02]  /*1800*/  MOV R10, R3 ;  /* 0x00000003000a7202 */ /* 0x000fe40000000f00 */
[----:B------:R-:W1:Y:S01]  /*1810*/  LDC.64 R14, c[0x0][0x388] ;  /* 0x0000e200ff0e7b82 */ /* 0x000e620000000a00 */
[----:B------:R-:W-:Y:S02]  /*1820*/  IADD3.X R13, PT, PT, RZ, R17, RZ, P0, !PT ;  /* 0x00000011ff0d7210 */ /* 0x000fe400007fe4ff */
[----:B------:R-:W-:-:S07]  /*1830*/  MOV R8, UR4 ;  /* 0x0000000400087c02 */ /* 0x000fce0008000f00 */
.L_x_21:
[----:B------:R-:W2:Y:S01]  /*1840*/  LDG.E R19, desc[UR8][R12.64+-0x8] ;  /* 0xfffff8080c137981 */ /* 0x000ea2000c1e1900 */
[----:B------:R-:W-:Y:S01]  /*1850*/  HFMA2 R0, -RZ, RZ, 0.96630859375, -0.0022525787353515625 ;  /* 0x3bbb989dff007431 */ /* 0x000fe200000001ff */
[----:B------:R-:W-:Y:S01]  /*1860*/  MOV R21, 0x437c0000 ;  /* 0x437c000000157802 */ /* 0x000fe20000000f00 */
[----:B------:R-:W3:Y:S01]  /*1870*/  MUFU.RCP R18, R7 ;  /* 0x0000000700127308 */ /* 0x000ee20000001000 */
[----:B------:R-:W-:Y:S01]  /*1880*/  BSSY.RECONVERGENT B0, `(.L_x_13) ;  /* 0x0000014000007945 */ /* 0x000fe20003800200 */
[----:B--2--5:R-:W-:-:S04]  /*1890*/  FADD R19, R19, -R6 ;  /* 0x8000000613137221 */ /* 0x024fc80000000000 */
[----:B------:R-:W-:-:S04]  /*18a0*/  FFMA.SAT R0, R19, R0, 0.5 ;  /* 0x3f00000013007423 */ /* 0x000fc80000002000 */
[----:B------:R-:W-:Y:S01]  /*18b0*/  FFMA.RM R0, R0, R21, 12582913 ;  /* 0x4b40000100007423 */ /* 0x000fe20000004015 */
[----:B---3--:R-:W-:-:S03]  /*18c0*/  FFMA R21, R18, -R7, 1 ;  /* 0x3f80000012157423 */ /* 0x008fc60000000807 */
[C---:B------:R-:W-:Y:S01]  /*18d0*/  FADD R2, R0.reuse, -12583039 ;  /* 0xcb40007f00027421 */ /* 0x040fe20000000000 */
[----:B------:R-:W-:-:S03]  /*18e0*/  SHF.L.U32 R27, R0, 0x17, RZ ;  /* 0x00000017001b7819 */ /* 0x000fc600000006ff */
[----:B------:R-:W-:-:S04]  /*18f0*/  FFMA R2, R19, 1.4426950216293334961, -R2 ;  /* 0x3fb8aa3b13027823 */ /* 0x000fc80000000802 */
[----:B------:R-:W-:-:S04]  /*1900*/  FFMA R19, R19, 1.925963033500011079e-08, R2 ;  /* 0x32a5706013137823 */ /* 0x000fc80000000002 */
[----:B------:R-:W2:Y:S02]  /*1910*/  MUFU.EX2 R2, R19 ;  /* 0x0000001300027308 */ /* 0x000ea40000000800 */
[----:B--2---:R-:W-:Y:S01]  /*1920*/  FMUL R27, R27, R2 ;  /* 0x000000021b1b7220 */ /* 0x004fe20000400000 */
[----:B------:R-:W-:-:S05]  /*1930*/  FFMA R2, R18, R21, R18 ;  /* 0x0000001512027223 */ /* 0x000fca0000000012 */
[----:B------:R-:W2:Y:S01]  /*1940*/  FCHK P0, R27, R7 ;  /* 0x000000071b007302 */ /* 0x000ea20000000000 */
[----:B------:R-:W-:-:S04]  /*1950*/  FFMA R0, R27, R2, RZ ;  /* 0x000000021b007223 */ /* 0x000fc800000000ff */
[----:B------:R-:W-:-:S04]  /*1960*/  FFMA R21, R0, -R7, R27 ;  /* 0x8000000700157223 */ /* 0x000fc8000000001b */
[----:B------:R-:W-:Y:S01]  /*1970*/  FFMA R2, R2, R21, R0 ;  /* 0x0000001502027223 */ /* 0x000fe20000000000 */
[----:B--2---:R-:W-:Y:S06]  /*1980*/  @!P0 BRA `(.L_x_14) ;  /* 0x00000000000c8947 */ /* 0x004fec0003800000 */
[----:B------:R-:W-:-:S07]  /*1990*/  MOV R2, 0x19b0 ;  /* 0x000019b000027802 */ /* 0x000fce0000000f00 */
[----:B01----:R-:W-:Y:S05]  /*19a0*/  CALL.REL.NOINC `($__internal_0_$__cuda_sm3x_div_rn_noftz_f32_slowpath) ;  /* 0x0000000c00347944 */ /* 0x003fea0003c00000 */
[----:B------:R-:W-:-:S07]  /*19b0*/  MOV R2, R0 ;  /* 0x0000000000027202 */ /* 0x000fce0000000f00 */
.L_x_14:
[----:B------:R-:W-:Y:S05]  /*19c0*/  BSYNC.RECONVERGENT B0 ;  /* 0x0000000000007941 */ /* 0x000fea0003800200 */
.L_x_13:
[----:B------:R-:W2:Y:S01]  /*19d0*/  LDG.E R21, desc[UR8][R12.64+-0x4] ;  /* 0xfffffc080c157981 */ /* 0x000ea2000c1e1900 */
[----:B-1----:R-:W-:-:S05]  /*19e0*/  IMAD.WIDE R18, R10, 0x4, R14 ;  /* 0x000000040a127825 */ /* 0x002fca00078e020e */
[----:B------:R-:W3:Y:S01]  /*19f0*/  LDG.E R20, desc[UR8][R18.64] ;  /* 0x0000000812147981 */ /* 0x000ee2000c1e1900 */
[----:B------:R-:W-:Y:S01]  /*1a00*/  HFMA2 R0, -RZ, RZ, 0.96630859375, -0.0022525787353515625 ;  /* 0x3bbb989dff007431 */ /* 0x000fe200000001ff */
[----:B------:R-:W-:Y:S01]  /*1a10*/  MOV R23, 0x437c0000 ;  /* 0x437c000000177802 */ /* 0x000fe20000000f00 */
[----:B------:R-:W1:Y:S01]  /*1a20*/  MUFU.RCP R24, R7 ;  /* 0x0000000700187308 */ /* 0x000e620000001000 */
[----:B------:R-:W-:Y:S01]  /*1a30*/  BSSY.RECONVERGENT B0, `(.L_x_15) ;  /* 0x0000015000007945 */ /* 0x000fe20003800200 */
[----:B--2---:R-:W-:-:S04]  /*1a40*/  FADD R21, R21, -R6 ;  /* 0x8000000615157221 */ /* 0x004fc80000000000 */
[----:B------:R-:W-:Y:S01]  /*1a50*/  FFMA.SAT R0, R21, R0, 0.5 ;  /* 0x3f00000015007423 */ /* 0x000fe20000002000 */
[----:B---3--:R-:W-:-:S03]  /*1a60*/  FFMA R11, R20, R2, R11 ;  /* 0x00000002140b7223 */ /* 0x008fc6000000000b */
[----:B------:R-:W-:Y:S01]  /*1a70*/  FFMA.RM R0, R0, R23, 12582913 ;  /* 0x4b40000100007423 */ /* 0x000fe20000004017 */
[----:B-1----:R-:W-:-:S03]  /*1a80*/  FFMA R23, R24, -R7, 1 ;  /* 0x3f80000018177423 */ /* 0x002fc60000000807 */
[C---:B------:R-:W-:Y:S01]  /*1a90*/  FADD R22, R0.reuse, -12583039 ;  /* 0xcb40007f00167421 */ /* 0x040fe20000000000 */
[----:B------:R-:W-:-:S03]  /*1aa0*/  SHF.L.U32 R0, R0, 0x17, RZ ;  /* 0x0000001700007819 */ /* 0x000fc600000006ff */
[----:B------:R-:W-:-:S04]  /*1ab0*/  FFMA R22, R21, 1.4426950216293334961, -R22 ;  /* 0x3fb8aa3b15167823 */ /* 0x000fc80000000816 */
[----:B------:R-:W-:-:S04]  /*1ac0*/  FFMA R22, R21, 1.925963033500011079e-08, R22 ;  /* 0x32a5706015167823 */ /* 0x000fc80000000016 */
[----:B------:R-:W1:Y:S02]  /*1ad0*/  MUFU.EX2 R21, R22 ;  /* 0x0000001600157308 */ /* 0x000e640000000800 */
[----:B-1----:R-:W-:Y:S01]  /*1ae0*/  FMUL R27, R0, R21 ;  /* 0x00000015001b7220 */ /* 0x002fe20000400000 */
[----:B------:R-:W-:-:S05]  /*1af0*/  FFMA R0, R24, R23, R24 ;  /* 0x0000001718007223 */ /* 0x000fca0000000018 */
[----:B------:R-:W1:Y:S01]  /*1b00*/  FCHK P0, R27, R7 ;  /* 0x000000071b007302 */ /* 0x000e620000000000 */
[----:B------:R-:W-:-:S04]  /*1b10*/  FFMA R21, R0, R27, RZ ;  /* 0x0000001b00157223 */ /* 0x000fc800000000ff */
[----:B------:R-:W-:-:S04]  /*1b20*/  FFMA R24, R21, -R7, R27 ;  /* 0x8000000715187223 */ /* 0x000fc8000000001b */
[----:B------:R-:W-:Y:S01]  /*1b30*/  FFMA R2, R0, R24, R21 ;  /* 0x0000001800027223 */ /* 0x000fe20000000015 */
[----:B-1----:R-:W-:Y:S06]  /*1b40*/  @!P0 BRA `(.L_x_16) ;  /* 0x00000000000c8947 */ /* 0x002fec0003800000 */
[----:B------:R-:W-:-:S07]  /*1b50*/  MOV R2, 0x1b70 ;  /* 0x00001b7000027802 */ /* 0x000fce0000000f00 */
[----:B0-----:R-:W-:Y:S05]  /*1b60*/  CALL.REL.NOINC `($__internal_0_$__cuda_sm3x_div_rn_noftz_f32_slowpath) ;  /* 0x0000000800c47944 */ /* 0x001fea0003c00000 */
[----:B------:R-:W-:-:S07]  /*1b70*/  MOV R2, R0 ;  /* 0x0000000000027202 */ /* 0x000fce0000000f00 */
.L_x_16:
[----:B------:R-:W-:Y:S05]  /*1b80*/  BSYNC.RECONVERGENT B0 ;  /* 0x0000000000007941 */ /* 0x000fea0003800200 */
.L_x_15:
[----:B------:R-:W2:Y:S01]  /*1b90*/  LDG.E R21, desc[UR8][R12.64] ;  /* 0x000000080c157981 */ /* 0x000ea2000c1e1900 */
[----:B0-----:R-:W-:-:S05]  /*1ba0*/  IMAD.WIDE R18, R9, 0x4, R18 ;  /* 0x0000000409127825 */ /* 0x001fca00078e0212 */
[----:B------:R-:W3:Y:S01]  /*1bb0*/  LDG.E R20, desc[UR8][R18.64] ;  /* 0x0000000812147981 */ /* 0x000ee2000c1e1900 */
[----:B------:R-:W-:Y:S01]  /*1bc0*/  HFMA2 R0, -RZ, RZ, 0.96630859375, -0.0022525787353515625 ;  /* 0x3bbb989dff007431 */ /* 0x000fe200000001ff */
[----:B------:R-:W-:Y:S01]  /*1bd0*/  MOV R23, 0x437c0000 ;  /* 0x437c000000177802 */ /* 0x000fe20000000f00 */
[----:B------:R-:W0:Y:S01]  /*1be0*/  MUFU.RCP R24, R7 ;  /* 0x0000000700187308 */ /* 0x000e220000001000 */
[----:B------:R-:W-:Y:S01]  /*1bf0*/  BSSY.RECONVERGENT B0, `(.L_x_17) ;  /* 0x0000015000007945 */ /* 0x000fe20003800200 */
[----:B--2---:R-:W-:-:S04]  /*1c00*/  FADD R21, R21, -R6 ;  /* 0x8000000615157221 */ /* 0x004fc80000000000 */
[----:B------:R-:W-:Y:S01]  /*1c10*/  FFMA.SAT R0, R21, R0, 0.5 ;  /* 0x3f00000015007423 */ /* 0x000fe20000002000 */
[----:B---3--:R-:W-:-:S03]  /*1c20*/  FFMA R11, R20, R2, R11 ;  /* 0x00000002140b7223 */ /* 0x008fc6000000000b */
[----:B------:R-:W-:Y:S01]  /*1c30*/  FFMA.RM R0, R0, R23, 12582913 ;  /* 0x4b40000100007423 */ /* 0x000fe20000004017 */
[----:B0-----:R-:W-:-:S03]  /*1c40*/  FFMA R23, R24, -R7, 1 ;  /* 0x3f80000018177423 */ /* 0x001fc60000000807 */
[C---:B------:R-:W-:Y:S01]  /*1c50*/  FADD R22, R0.reuse, -12583039 ;  /* 0xcb40007f00167421 */ /* 0x040fe20000000000 */
[----:B------:R-:W-:-:S03]  /*1c60*/  SHF.L.U32 R0, R0, 0x17, RZ ;  /* 0x0000001700007819 */ /* 0x000fc600000006ff */
[----:B------:R-:W-:-:S04]  /*1c70*/  FFMA R22, R21, 1.4426950216293334961, -R22 ;  /* 0x3fb8aa3b15167823 */ /* 0x000fc80000000816 */
[----:B------:R-:W-:-:S04]  /*1c80*/  FFMA R22, R21, 1.925963033500011079e-08, R22 ;  /* 0x32a5706015167823 */ /* 0x000fc80000000016 */
[----:B------:R-:W0:Y:S02]  /*1c90*/  MUFU.EX2 R21, R22 ;  /* 0x0000001600157308 */ /* 0x000e240000000800 */
[----:B0-----:R-:W-:Y:S01]  /*1ca0*/  FMUL R27, R0, R21 ;  /* 0x00000015001b7220 */ /* 0x001fe20000400000 */
[----:B------:R-:W-:-:S05]  /*1cb0*/  FFMA R0, R24, R23, R24 ;  /* 0x0000001718007223 */ /* 0x000fca0000000018 */
[----:B------:R-:W0:Y:S01]  /*1cc0*/  FCHK P0, R27, R7 ;  /* 0x000000071b007302 */ /* 0x000e220000000000 */
[----:B------:R-:W-:-:S04]  /*1cd0*/  FFMA R21, R0, R27, RZ ;  /* 0x0000001b00157223 */ /* 0x000fc800000000ff */
[----:B------:R-:W-:-:S04]  /*1ce0*/  FFMA R24, R21, -R7, R27 ;  /* 0x8000000715187223 */ /* 0x000fc8000000001b */
[----:B------:R-:W-:Y:S01]  /*1cf0*/  FFMA R2, R0, R24, R21 ;  /* 0x0000001800027223 */ /* 0x000fe20000000015 */
[----:B0-----:R-:W-:Y:S06]  /*1d00*/  @!P0 BRA `(.L_x_18) ;  /* 0x00000000000c8947 */ /* 0x001fec0003800000 */
[----:B------:R-:W-:-:S07]  /*1d10*/  MOV R2, 0x1d30 ;  /* 0x00001d3000027802 */ /* 0x000fce0000000f00 */
[----:B------:R-:W-:Y:S05]  /*1d20*/  CALL.REL.NOINC `($__internal_0_$__cuda_sm3x_div_rn_noftz_f32_slowpath) ;  /* 0x0000000800547944 */ /* 0x000fea0003c00000 */
[----:B------:R-:W-:-:S07]  /*1d30*/  MOV R2, R0 ;  /* 0x0000000000027202 */ /* 0x000fce0000000f00 */
.L_x_18:
[----:B------:R-:W-:Y:S05]  /*1d40*/  BSYNC.RECONVERGENT B0 ;  /* 0x0000000000007941 */ /* 0x000fea0003800200 */
.L_x_17:
[----:B------:R-:W2:Y:S01]  /*1d50*/  LDG.E R21, desc[UR8][R12.64+0x4] ;  /* 0x000004080c157981 */ /* 0x000ea2000c1e1900 */
[----:B------:R-:W-:-:S05]  /*1d60*/  IMAD.WIDE R18, R9, 0x4, R18 ;  /* 0x0000000409127825 */ /* 0x000fca00078e0212 */
        /* <DEDUP_REMOVED lines=24> */
.L_x_20:
[----:B------:R-:W-:Y:S05]  /*1ef0*/  BSYNC.RECONVERGENT B0 ;  /* 0x0000000000007941 */ /* 0x000fea0003800200 */
.L_x_19:
[----:B------:R-:W-:-:S06]  /*1f00*/  IMAD.WIDE R18, R9, 0x4, R18 ;  /* 0x0000000409127825 */ /* 0x000fcc00078e0212 */
[----:B------:R-:W2:Y:S01]  /*1f10*/  LDG.E R18, desc[UR8][R18.64] ;  /* 0x0000000812127981 */ /* 0x000ea2000c1e1900 */
[----:B------:R-:W-:Y:S01]  /*1f20*/  UIADD3 UR5, UPT, UPT, UR5, 0x4, URZ ;  /* 0x0000000405057890 */ /* 0x000fe2000fffe0ff */
[----:B------:R-:W-:Y:S02]  /*1f30*/  IADD3 R12, P0, PT, R12, 0x10, RZ ;  /* 0x000000100c0c7810 */ /* 0x000fe40007f1e0ff */
[----:B------:R-:W-:Y:S01]  /*1f40*/  LEA R10, R9, R10, 0x2 ;  /* 0x0000000a090a7211 */ /* 0x000fe200078e10ff */
[----:B------:R-:W-:Y:S01]  /*1f50*/  UISETP.NE.AND UP0, UPT, UR5, URZ, UPT ;  /* 0x000000ff0500728c */ /* 0x000fe2000bf05270 */
[----:B------:R-:W-:Y:S01]  /*1f60*/  IADD3.X R13, PT, PT, RZ, R13, RZ, P0, !PT ;  /* 0x0000000dff0d7210 */ /* 0x000fe200007fe4ff */
[----:B--2---:R-:W-:-:S07]  /*1f70*/  FFMA R11, R18, R0, R11 ;  /* 0x00000000120b7223 */ /* 0x004fce000000000b */
[----:B------:R-:W-:Y:S05]  /*1f80*/  BRA.U UP0, `(.L_x_21) ;  /* 0xfffffff9002c7547 */ /* 0x000fea000b83ffff */
.L_x_12:
[----:B------:R-:W-:-:S09]  /*1f90*/  UISETP.NE.AND UP0, UPT, UR6, URZ, UPT ;  /* 0x000000ff0600728c */ /* 0x000fd2000bf05270 */
[----:B------:R-:W-:Y:S05]  /*1fa0*/  BRA.U !UP0, `(.L_x_11) ;  /* 0x00000005089c7547 */ /* 0x000fea000b800000 */
[----:B------:R-:W-:-:S09]  /*1fb0*/  UISETP.NE.AND UP0, UPT, UR6, 0x1, UPT ;  /* 0x000000010600788c */ /* 0x000fd2000bf05270 */
[----:B------:R-:W-:Y:S05]  /*1fc0*/  BRA.U !UP0, `(.L_x_22) ;  /* 0x0000000508007547 */ /* 0x000fea000b800000 */
[----:B------:R-:W0:Y:S01]  /*1fd0*/  LDC.64 R12, c[0x0][0x380] ;  /* 0x0000e000ff0c7b82 */ /* 0x000e220000000a00 */
[----:B------:R-:W-:-:S05]  /*1fe0*/  IADD3 R9, PT, PT, R5, R8, RZ ;  /* 0x0000000805097210 */ /* 0x000fca0007ffe0ff */
[----:B0-----:R-:W-:-:S06]  /*1ff0*/  IMAD.WIDE.U32 R12, R9, 0x4, R12 ;  /* 0x00000004090c7825 */ /* 0x001fcc00078e000c */
[----:B------:R-:W2:Y:S01]  /*2000*/  LDG.E R13, desc[UR8][R12.64] ;  /* 0x000000080c0d7981 */ /* 0x000ea2000c1e1900 */
[----:B------:R-:W-:Y:S01]  /*2010*/  HFMA2 R9, -RZ, RZ, 0.96630859375, -0.0022525787353515625 ;  /* 0x3bbb989dff097431 */ /* 0x000fe200000001ff */
[----:B------:R-:W-:Y:S01]  /*2020*/  MOV R15, 0x437c0000 ;  /* 0x437c0000000f7802 */ /* 0x000fe20000000f00 */
[----:B------:R-:W0:Y:S01]  /*2030*/  MUFU.RCP R10, R7 ;  /* 0x00000007000a7308 */ /* 0x000e220000001000 */
[----:B------:R-:W-:Y:S01]  /*2040*/  BSSY.RECONVERGENT B0, `(.L_x_23) ;  /* 0x0000014000007945 */ /* 0x000fe20003800200 */
[----:B--2--5:R-:W-:Y:S01]  /*2050*/  FADD R0, R13, -R6 ;  /* 0x800000060d007221 */ /* 0x024fe20000000000 */
[----:B0-----:R-:W-:-:S03]  /*2060*/  FFMA R13, R10, -R7, 1 ;  /* 0x3f8000000a0d7423 */ /* 0x001fc60000000807 */
[----:B------:R-:W-:-:S04]  /*2070*/  FFMA.SAT R2, R0, R9, 0.5 ;  /* 0x3f00000000027423 */ /* 0x000fc80000002009 */
[----:B------:R-:W-:-:S04]  /*2080*/  FFMA.RM R2, R2, R15, 12582913 ;  /* 0x4b40000102027423 */ /* 0x000fc8000000400f */
[C---:B------:R-:W-:Y:S01]  /*2090*/  FADD R9, R2.reuse, -12583039 ;  /* 0xcb40007f02097421 */ /* 0x040fe20000000000 */
[----:B------:R-:W-:-:S03]  /*20a0*/  SHF.L.U32 R2, R2, 0x17, RZ ;  /* 0x0000001702027819 */ /* 0x000fc600000006ff */
[----:B------:R-:W-:-:S04]  /*20b0*/  FFMA R9, R0, 1.4426950216293334961, -R9 ;  /* 0x3fb8aa3b00097823 */ /* 0x000fc80000000809 */
[----:B------:R-:W-:Y:S01]  /*20c0*/  FFMA R9, R0, 1.925963033500011079e-08, R9 ;  /* 0x32a5706000097823 */ /* 0x000fe20000000009 */
[----:B------:R-:W-:-:S05]  /*20d0*/  FFMA R0, R10, R13, R10 ;  /* 0x0000000d0a007223 */ /* 0x000fca000000000a */
[----:B------:R-:W0:Y:S02]  /*20e0*/  MUFU.EX2 R9, R9 ;  /* 0x0000000900097308 */ /* 0x000e240000000800 */
[----:B0-----:R-:W-:-:S06]  /*20f0*/  FMUL R27, R2, R9 ;  /* 0x00000009021b7220 */ /* 0x001fcc0000400000 */
        /* <DEDUP_REMOVED lines=8> */
.L_x_24:
[----:B------:R-:W-:Y:S05]  /*2180*/  BSYNC.RECONVERGENT B0 ;  /* 0x0000000000007941 */ /* 0x000fea0003800200 */
.L_x_23:
[C---:B------:R-:W-:Y:S01]  /*2190*/  IMAD.WIDE.U32 R16, R8.reuse, 0x4, R16 ;  /* 0x0000000408107825 */ /* 0x040fe200078e0010 */
[----:B------:R-:W0:Y:S01]  /*21a0*/  LDC.64 R12, c[0x0][0x388] ;  /* 0x0000e200ff0c7b82 */ /* 0x000e220000000a00 */
[----:B------:R-:W1:Y:S04]  /*21b0*/  LDCU UR4, c[0x0][0x39c] ;  /* 0x00007380ff0477ac */ /* 0x000e680008000800 */
[----:B------:R-:W2:Y:S01]  /*21c0*/  LDG.E R17, desc[UR8][R16.64+0x4] ;  /* 0x0000040810117981 */ /* 0x000ea2000c1e1900 */
[----:B-1----:R-:W-:-:S04]  /*21d0*/  IMAD R9, R8, UR4, R3 ;  /* 0x0000000408097c24 */ /* 0x002fc8000f8e0203 */
[----:B0-----:R-:W-:-:S05]  /*21e0*/  IMAD.WIDE R12, R9, 0x4, R12 ;  /* 0x00000004090c7825 */ /* 0x001fca00078e020c */
[----:B------:R-:W3:Y:S01]  /*21f0*/  LDG.E R10, desc[UR8][R12.64] ;  /* 0x000000080c0a7981 */ /* 0x000ee2000c1e1900 */
[----:B------:R-:W-:Y:S01]  /*2200*/  HFMA2 R9, -RZ, RZ, 0.96630859375, -0.0022525787353515625 ;  /* 0x3bbb989dff097431 */ /* 0x000fe200000001ff */
[----:B------:R-:W-:Y:S01]  /*2210*/  MOV R14, 0x437c0000 ;  /* 0x437c0000000e7802 */ /* 0x000fe20000000f00 */
[----:B------:R-:W-:Y:S01]  /*2220*/  BSSY.RECONVERGENT B0, `(.L_x_25) ;  /* 0x0000015000007945 */ /* 0x000fe20003800200 */
[----:B--2---:R-:W-:-:S04]  /*2230*/  FADD R0, R17, -R6 ;  /* 0x8000000611007221 */ /* 0x004fc80000000000 */
[----:B------:R-:W-:-:S04]  /*2240*/  FFMA.SAT R9, R0, R9, 0.5 ;  /* 0x3f00000000097423 */ /* 0x000fc80000002009 */
[----:B------:R-:W-:Y:S02]  /*2250*/  FFMA.RM R9, R9, R14, 12582913 ;  /* 0x4b40000109097423 */ /* 0x000fe4000000400e */
[----:B------:R-:W0:Y:S02]  /*2260*/  MUFU.RCP R14, R7 ;  /* 0x00000007000e7308 */ /* 0x000e240000001000 */
[C---:B------:R-:W-:Y:S01]  /*2270*/  FADD R15, R9.reuse, -12583039 ;  /* 0xcb40007f090f7421 */ /* 0x040fe20000000000 */
[----:B------:R-:W-:-:S03]  /*2280*/  SHF.L.U32 R9, R9, 0x17, RZ ;  /* 0x0000001709097819 */ /* 0x000fc600000006ff */
[----:B------:R-:W-:-:S04]  /*2290*/  FFMA R15, R0, 1.4426950216293334961, -R15 ;  /* 0x3fb8aa3b000f7823 */ /* 0x000fc8000000080f */
[----:B------:R-:W-:-:S04]  /*22a0*/  FFMA R15, R0, 1.925963033500011079e-08, R15 ;  /* 0x32a57060000f7823 */ /* 0x000fc8000000000f */
[----:B------:R-:W1:Y:S01]  /*22b0*/  MUFU.EX2 R0, R15 ;  /* 0x0000000f00007308 */ /* 0x000e620000000800 */
[----:B---3--:R-:W-:Y:S01]  /*22c0*/  FFMA R11, R10, R2, R11 ;  /* 0x000000020a0b7223 */ /* 0x008fe2000000000b */
[----:B0-----:R-:W-:Y:S01]  /*22d0*/  FFMA R17, R14, -R7, 1 ;  /* 0x3f8000000e117423 */ /* 0x001fe20000000807 */
[----:B-1----:R-:W-:-:S03]  /*22e0*/  FMUL R27, R9, R0 ;  /* 0x00000000091b7220 */ /* 0x002fc60000400000 */
[----:B------:R-:W-:Y:S02]  /*22f0*/  FFMA R0, R14, R17, R14 ;  /* 0x000000110e007223 */ /* 0x000fe4000000000e */
[----:B------:R-:W0:Y:S02]  /*2300*/  FCHK P0, R27, R7 ;  /* 0x000000071b007302 */ /* 0x000e240000000000 */
[----:B------:R-:W-:-:S04]  /*2310*/  FFMA R9, R0, R27, RZ ;  /* 0x0000001b00097223 */ /* 0x000fc800000000ff */
[----:B------:R-:W-:-:S04]  /*2320*/  FFMA R14, R9, -R7, R27 ;  /* 0x80000007090e7223 */ /* 0x000fc8000000001b */
[----:B------:R-:W-:Y:S01]  /*2330*/  FFMA R0, R0, R14, R9 ;  /* 0x0000000e00007223 */ /* 0x000fe20000000009 */
[----:B0-----:R-:W-:Y:S06]  /*2340*/  @!P0 BRA `(.L_x_26) ;  /* 0x0000000000088947 */ /* 0x001fec0003800000 */
[----:B------:R-:W-:-:S07]  /*2350*/  MOV R2, 0x2370 ;  /* 0x0000237000027802 */ /* 0x000fce0000000f00 */
[----:B------:R-:W-:Y:S05]  /*2360*/  CALL.REL.NOINC `($__internal_0_$__cuda_sm3x_div_rn_noftz_f32_slowpath) ;  /* 0x0000000000c47944 */ /* 0x000fea0003c00000 */
.L_x_26:
[----:B------:R-:W-:Y:S05]  /*2370*/  BSYNC.RECONVERGENT B0 ;  /* 0x0000000000007941 */ /* 0x000fea0003800200 */
.L_x_25:
[----:B------:R-:W0:Y:S02]  /*2380*/  LDC R9, c[0x0][0x39c] ;  /* 0x0000e700ff097b82 */ /* 0x000e240000000800 */
[----:B0-----:R-:W-:-:S06]  /*2390*/  IMAD.WIDE R12, R9, 0x4, R12 ;  /* 0x00000004090c7825 */ /* 0x001fcc00078e020c */
[----:B------:R-:W2:Y:S01]  /*23a0*/  LDG.E R12, desc[UR8][R12.64] ;  /* 0x000000080c0c7981 */ /* 0x000ea2000c1e1900 */
[----:B------:R-:W-:Y:S01]  /*23b0*/  IADD3 R8, PT, PT, R8, 0x2, RZ ;  /* 0x0000000208087810 */ /* 0x000fe20007ffe0ff */
[----:B--2---:R-:W-:-:S07]  /*23c0*/  FFMA R11, R12, R0, R11 ;  /* 0x000000000c0b7223 */ /* 0x004fce000000000b */
.L_x_22:
[----:B------:R-:W0:Y:S02]  /*23d0*/  LDCU UR4, c[0x0][0x398] ;  /* 0x00007300ff0477ac */ /* 0x000e240008000800 */
[----:B0-----:R-:W-:-:S04]  /*23e0*/  ULOP3.LUT UR4, UR4, 0x1, URZ, 0xc0, !UPT ;  /* 0x0000000104047892 */ /* 0x001fc8000f8ec0ff */
[----:B------:R-:W-:-:S09]  /*23f0*/  UISETP.NE.U32.AND UP0, UPT, UR4, 0x1, UPT ;  /* 0x000000010400788c */ /* 0x000fd2000bf05070 */
[----:B------:R-:W-:Y:S05]  /*2400*/  BRA.U UP0, `(.L_x_11) ;  /* 0x0000000100847547 */ /* 0x000fea000b800000 */
        /* <DEDUP_REMOVED lines=8> */
[----:B--2--5:R-:W-:-:S04]  /*2490*/  FADD R6, R13, -R6 ;  /* 0x800000060d067221 */ /* 0x024fc80000000000 */
[----:B------:R-:W-:-:S04]  /*24a0*/  FFMA.SAT R0, R6, R5, 0.5 ;  /* 0x3f00000006007423 */ /* 0x000fc80000002005 */
[----:B------:R-:W-:Y:S01]  /*24b0*/  FFMA.RM R0, R0, R9, 12582913 ;  /* 0x4b40000100007423 */ /* 0x000fe20000004009 */
[----:B0-----:R-:W-:-:S03]  /*24c0*/  FFMA R9, R2, -R7, 1 ;  /* 0x3f80000002097423 */ /* 0x001fc60000000807 */
[C---:B------:R-:W-:Y:S01]  /*24d0*/  FADD R5, R0.reuse, -12583039 ;  /* 0xcb40007f00057421 */ /* 0x040fe20000000000 */
[----:B------:R-:W-:-:S03]  /*24e0*/  SHF.L.U32 R0, R0, 0x17, RZ ;  /* 0x0000001700007819 */ /* 0x000fc600000006ff */
[----:B------:R-:W-:-:S04]  /*24f0*/  FFMA R5, R6, 1.4426950216293334961, -R5 ;  /* 0x3fb8aa3b06057823 */ /* 0x000fc80000000805 */
[----:B------:R-:W-:-:S06]  /*2500*/  FFMA R5, R6, 1.925963033500011079e-08, R5 ;  /* 0x32a5706006057823 */ /* 0x000fcc0000000005 */
        /* <DEDUP_REMOVED lines=10> */
.L_x_28:
[----:B------:R-:W-:Y:S05]  /*25b0*/  BSYNC.RECONVERGENT B0 ;  /* 0x0000000000007941 */ /* 0x000fea0003800200 */
.L_x_27:
[----:B------:R-:W0:Y:S01]  /*25c0*/  LDC.64 R6, c[0x0][0x388] ;  /* 0x0000e200ff067b82 */ /* 0x000e220000000a00 */
[----:B------:R-:W1:Y:S02]  /*25d0*/  LDCU UR4, c[0x0][0x39c] ;  /* 0x00007380ff0477ac */ /* 0x000e640008000800 */
[----:B-1----:R-:W-:-:S04]  /*25e0*/  IMAD R5, R8, UR4, R3 ;  /* 0x0000000408057c24 */ /* 0x002fc8000f8e0203 */
[----:B0-----:R-:W-:-:S06]  /*25f0*/  IMAD.WIDE R6, R5, 0x4, R6 ;  /* 0x0000000405067825 */ /* 0x001fcc00078e0206 */
[----:B------:R-:W2:Y:S02]  /*2600*/  LDG.E R6, desc[UR8][R6.64] ;  /* 0x0000000806067981 */ /* 0x000ea4000c1e1900 */
[----:B--2---:R-:W-:-:S07]  /*2610*/  FFMA R11, R6, R0, R11 ;  /* 0x00000000060b7223 */ /* 0x004fce000000000b */
.L_x_11:
[----:B-----5:R-:W0:Y:S01]  /*2620*/  LDC.64 R6, c[0x0][0x390] ;  /* 0x0000e400ff067b82 */ /* 0x020e220000000a00 */
[----:B------:R-:W1:Y:S02]  /*2630*/  LDCU UR4, c[0x0][0x39c] ;  /* 0x00007380ff0477ac */ /* 0x000e640008000800 */
[----:B-1----:R-:W-:-:S04]  /*2640*/  IMAD R3, R4, UR4, R3 ;  /* 0x0000000404037c24 */ /* 0x002fc8000f8e0203 */
[----:B0-----:R-:W-:-:S05]  /*2650*/  IMAD.WIDE R2, R3, 0x4, R6 ;  /* 0x0000000403027825 */ /* 0x001fca00078e0206 */
[----:B------:R-:W-:Y:S01]  /*2660*/  STG.E desc[UR8][R2.64], R11 ;  /* 0x0000000b02007986 */ /* 0x000fe2000c101908 */
[----:B------:R-:W-:Y:S05]  /*2670*/  EXIT ;  /* 0x000000000000794d */ /* 0x000fea0003800000 */
        .weak           $__internal_0_$__cuda_sm3x_div_rn_noftz_f32_slowpath
        .type           $__internal_0_$__cuda_sm3x_div_rn_noftz_f32_slowpath,@function
        .size           $__internal_0_$__cuda_sm3x_div_rn_noftz_f32_slowpath,(.L_x_55 - $__internal_0_$__cuda_sm3x_div_rn_noftz_f32_slowpath)
$__internal_0_$__cuda_sm3x_div_rn_noftz_f32_slowpath:
[----:B------:R-:W-:Y:S01]  /*2680*/  SHF.R.U32.HI R23, RZ, 0x17, R7 ;  /* 0x00000017ff177819 */ /* 0x000fe20000011607 */
[----:B------:R-:W-:Y:S01]  /*2690*/  BSSY.RECONVERGENT B1, `(.L_x_29) ;  /* 0x0000063000017945 */ /* 0x000fe20003800200 */
[----:B------:R-:W-:Y:S02]  /*26a0*/  SHF.R.U32.HI R20, RZ, 0x17, R27 ;  /* 0x00000017ff147819 */ /* 0x000fe4000001161b */
[----:B------:R-:W-:Y:S02]  /*26b0*/  LOP3.LUT R23, R23, 0xff, RZ, 0xc0, !PT ;  /* 0x000000ff17177812 */ /* 0x000fe400078ec0ff */
[----:B------:R-:W-:Y:S02]  /*26c0*/  LOP3.LUT R20, R20, 0xff, RZ, 0xc0, !PT ;  /* 0x000000ff14147812 */ /* 0x000fe400078ec0ff */
[----:B------:R-:W-:Y:S02]  /*26d0*/  IADD3 R21, PT, PT, R23, -0x1, RZ ;  /* 0xffffffff17157810 */ /* 0x000fe40007ffe0ff */
[----:B------:R-:W-:-:S02]  /*26e0*/  IADD3 R0, PT, PT, R20, -0x1, RZ ;  /* 0xffffffff14007810 */ /* 0x000fc40007ffe0ff */
[----:B------:R-:W-:Y:S02]  /*26f0*/  ISETP.GT.U32.AND P0, PT, R21, 0xfd, PT ;  /* 0x000000fd1500780c */ /* 0x000fe40003f04070 */
[----:B------:R-:W-:Y:S02]  /*2700*/  MOV R24, R7 ;  /* 0x0000000700187202 */ /* 0x000fe40000000f00 */
[----:B------:R-:W-:-:S13]  /*2710*/  ISETP.GT.U32.OR P0, PT, R0, 0xfd, P0 ;  /* 0x000000fd0000780c */ /* 0x000fda0000704470 */
[----:B------:R-:W-:Y:S01]  /*2720*/  @!P0 MOV R22, RZ ;  /* 0x000000ff00168202 */ /* 0x000fe20000000f00 */
[----:B------:R-:W-:Y:S06]  /*2730*/  @!P0 BRA `(.L_x_30) ;  /* 0x00000000005c8947 */ /* 0x000fec0003800000 */
[----:B------:R-:W-:Y:S02]  /*2740*/  FSETP.GTU.FTZ.AND P0, PT, |R27|, +INF , PT ;  /* 0x7f8000001b00780b */ /* 0x000fe40003f1c200 */
[----:B------:R-:W-:-:S04]  /*2750*/  FSETP.GTU.FTZ.AND P1, PT, |R7|, +INF , PT ;  /* 0x7f8000000700780b */ /* 0x000fc80003f3c200 */
[----:B------:R-:W-:-:S13]  /*2760*/  PLOP3.LUT P0, PT, P0, P1, PT, 0xf8, 0x8f ;  /* 0x00000000008f781c */ /* 0x000fda0000703f70 */
[----:B------:R-:W-:Y:S05]  /*2770*/  @P0 BRA `(.L_x_31) ;  /* 0x00000004004c0947 */ /* 0x000fea0003800000 */
[----:B------:R-:W-:-:S13]  /*2780*/  LOP3.LUT P0, RZ, R24, 0x7fffffff, R27, 0xc8, !PT ;  /* 0x7fffffff18ff7812 */ /* 0x000fda000780c81b */
[----:B------:R-:W-:Y:S05]  /*2790*/  @!P0 BRA `(.L_x_32) ;  /* 0x00000004003c8947 */ /* 0x000fea0003800000 */
[----:B------:R-:W-:Y:S02]  /*27a0*/  FSETP.NEU.FTZ.AND P2, PT, |R27|, +INF , PT ;  /* 0x7f8000001b00780b */ /* 0x000fe40003f5d200 */
[----:B------:R-:W-:Y:S02]  /*27b0*/  FSETP.NEU.FTZ.AND P1, PT, |R7|, +INF , PT ;  /* 0x7f8000000700780b */ /* 0x000fe40003f3d200 */
[----:B------:R-:W-:-:S11]  /*27c0*/  FSETP.NEU.FTZ.AND P0, PT, |R27|, +INF , PT ;  /* 0x7f8000001b00780b */ /* 0x000fd60003f1d200 */
[----:B------:R-:W-:Y:S05]  /*27d0*/  @!P1 BRA !P2, `(.L_x_32) ;  /* 0x00000004002c9947 */ /* 0x000fea0005000000 */
[----:B------:R-:W-:-:S04]  /*27e0*/  LOP3.LUT P2, RZ, R27, 0x7fffffff, RZ, 0xc0, !PT ;  /* 0x7fffffff1bff7812 */ /* 0x000fc8000784c0ff */
[----:B------:R-:W-:-:S13]  /*27f0*/  PLOP3.LUT P1, PT, P1, P2, PT, 0x2f, 0xf2 ;  /* 0x0000000000f2781c */ /* 0x000fda0000f24577 */
[----:B------:R-:W-:Y:S05]  /*2800*/  @P1 BRA `(.L_x_33) ;  /* 0x0000000400181947 */ /* 0x000fea0003800000 */
[----:B------:R-:W-:-:S04]  /*2810*/  LOP3.LUT P1, RZ, R24, 0x7fffffff, RZ, 0xc0, !PT ;  /* 0x7fffffff18ff7812 */ /* 0x000fc8000782c0ff */
[----:B------:R-:W-:-:S13]  /*2820*/  PLOP3.LUT P0, PT, P0, P1, PT, 0x2f, 0xf2 ;  /* 0x0000000000f2781c */ /* 0x000fda0000702577 */
[----:B------:R-:W-:Y:S05]  /*2830*/  @P0 BRA `(.L_x_34) ;  /* 0x0000000400000947 */ /* 0x000fea0003800000 */
[----:B------:R-:W-:Y:S02]  /*2840*/  ISETP.GE.AND P0, PT, R0, RZ, PT ;  /* 0x000000ff0000720c */ /* 0x000fe40003f06270 */
[----:B------:R-:W-:-:S11]  /*2850*/  ISETP.GE.AND P1, PT, R21, RZ, PT ;  /* 0x000000ff1500720c */ /* 0x000fd60003f26270 */
[----:B------:R-:W-:Y:S01]  /*2860*/  @P0 MOV R22, RZ ;  /* 0x000000ff00160202 */ /* 0x000fe20000000f00 */
[----:B------:R-:W-:Y:S01]  /*2870*/  @!P0 FFMA R27, R27, 1.84467440737095516160e+19, RZ ;  /* 0x5f8000001b1b8823 */ /* 0x000fe200000000ff */
[----:B------:R-:W-:Y:S01]  /*2880*/  @!P0 MOV R22, 0xffffffc0 ;  /* 0xffffffc000168802 */ /* 0x000fe20000000f00 */
[----:B------:R-:W-:-:S03]  /*2890*/  @!P1 FFMA R24, R7, 1.84467440737095516160e+19, RZ ;  /* 0x5f80000007189823 */ /* 0x000fc600000000ff */
[----:B------:R-:W-:-:S07]  /*28a0*/  @!P1 IADD3 R22, PT, PT, R22, 0x40, RZ ;  /* 0x0000004016169810 */ /* 0x000fce0007ffe0ff */
.L_x_30:
[----:B------:R-:W-:Y:S01]  /*28b0*/  LEA R21, R23, 0xc0800000, 0x17 ;  /* 0xc080000017157811 */ /* 0x000fe200078eb8ff */
[----:B------:R-:W-:Y:S01]  /*28c0*/  BSSY.RECONVERGENT B2, `(.L_x_35) ;  /* 0x0000036000027945 */ /* 0x000fe20003800200 */
[----:B------:R-:W-:Y:S02]  /*28d0*/  IADD3 R20, PT, PT, R20, -0x7f, RZ ;  /* 0xffffff8114147810 */ /* 0x000fe40007ffe0ff */
[----:B------:R-:W-:Y:S02]  /*28e0*/  IADD3 R28, PT, PT, -R21, R24, RZ ;  /* 0x00000018151c7210 */ /* 0x000fe40007ffe1ff */
[C---:B------:R-:W-:Y:S01]  /*28f0*/  IADD3 R23, PT, PT, R20.reuse, 0x7f, -R23 ;  /* 0x0000007f14177810 */ /* 0x040fe20007ffe817 */
[----:B------:R-:W-:Y:S01]  /*2900*/  IMAD R0, R20, -0x800000, R27 ;  /* 0xff80000014007824 */ /* 0x000fe200078e021b */
[----:B------:R-:W0:Y:S01]  /*2910*/  MUFU.RCP R24, R28 ;  /* 0x0000001c00187308 */ /* 0x000e220000001000 */
[----:B------:R-:W-:Y:S01]  /*2920*/  FADD.FTZ R21, -R28, -RZ ;  /* 0x800000ff1c157221 */ /* 0x000fe20000010100 */
[----:B------:R-:W-:-:S03]  /*2930*/  IADD3 R23, PT, PT, R23, R22, RZ ;  /* 0x0000001617177210 */ /* 0x000fc60007ffe0ff */
[----:B0-----:R-:W-:-:S04]  /*2940*/  FFMA R25, R24, R21, 1 ;  /* 0x3f80000018197423 */ /* 0x001fc80000000015 */
[----:B------:R-:W-:-:S04]  /*2950*/  FFMA R25, R24, R25, R24 ;  /* 0x0000001918197223 */ /* 0x000fc80000000018 */
[----:B------:R-:W-:-:S04]  /*2960*/  FFMA R24, R0, R25, RZ ;  /* 0x0000001900187223 */ /* 0x000fc800000000ff */
[----:B------:R-:W-:-:S04]  /*2970*/  FFMA R26, R21, R24, R0 ;  /* 0x00000018151a7223 */ /* 0x000fc80000000000 */
[----:B------:R-:W-:-:S04]  /*2980*/  FFMA R26, R25, R26, R24 ;  /* 0x0000001a191a7223 */ /* 0x000fc80000000018 */
[----:B------:R-:W-:-:S04]  /*2990*/  FFMA R21, R21, R26, R0 ;  /* 0x0000001a15157223 */ /* 0x000fc80000000000 */
[----:B------:R-:W-:-:S05]  /*29a0*/  FFMA R0, R25, R21, R26 ;  /* 0x0000001519007223 */ /* 0x000fca000000001a */
[----:B------:R-:W-:-:S04]  /*29b0*/  SHF.R.U32.HI R20, RZ, 0x17, R0 ;  /* 0x00000017ff147819 */ /* 0x000fc80000011600 */
[----:B------:R-:W-:-:S04]  /*29c0*/  LOP3.LUT R20, R20, 0xff, RZ, 0xc0, !PT ;  /* 0x000000ff14147812 */ /* 0x000fc800078ec0ff */
[----:B------:R-:W-:-:S04]  /*29d0*/  IADD3 R20, PT, PT, R20, R23, RZ ;  /* 0x0000001714147210 */ /* 0x000fc80007ffe0ff */
[----:B------:R-:W-:-:S04]  /*29e0*/  IADD3 R22, PT, PT, R20, -0x1, RZ ;  /* 0xffffffff14167810 */ /* 0x000fc80007ffe0ff */
[----:B------:R-:W-:-:S13]  /*29f0*/  ISETP.GE.U32.AND P0, PT, R22, 0xfe, PT ;  /* 0x000000fe1600780c */ /* 0x000fda0003f06070 */
[----:B------:R-:W-:Y:S05]  /*2a00*/  @!P0 BRA `(.L_x_36) ;  /* 0x0000000000808947 */ /* 0x000fea0003800000 */
[----:B------:R-:W-:-:S13]  /*2a10*/  ISETP.GT.AND P0, PT, R20, 0xfe, PT ;  /* 0x000000fe1400780c */ /* 0x000fda0003f04270 */
[----:B------:R-:W-:Y:S05]  /*2a20*/  @P0 BRA `(.L_x_37) ;  /* 0x00000000006c0947 */ /* 0x000fea0003800000 */
[----:B------:R-:W-:-:S13]  /*2a30*/  ISETP.GE.AND P0, PT, R20, 0x1, PT ;  /* 0x000000011400780c */ /* 0x000fda0003f06270 */
[----:B------:R-:W-:Y:S05]  /*2a40*/  @P0 BRA `(.L_x_38) ;  /* 0x0000000000740947 */ /* 0x000fea0003800000 */
[----:B------:R-:W-:Y:S02]  /*2a50*/  ISETP.GE.AND P0, PT, R20, -0x18, PT ;  /* 0xffffffe81400780c */ /* 0x000fe40003f06270 */
[----:B------:R-:W-:-:S11]  /*2a60*/  LOP3.LUT R0, R0, 0x80000000, RZ, 0xc0, !PT ;  /* 0x8000000000007812 */ /* 0x000fd600078ec0ff */
[----:B------:R-:W-:Y:S05]  /*2a70*/  @!P0 BRA `(.L_x_38) ;  /* 0x0000000000688947 */ /* 0x000fea0003800000 */
[CCC-:B------:R-:W-:Y:S01]  /*2a80*/  FFMA.RZ R22, R25.reuse, R21.reuse, R26.reuse ;  /* 0x0000001519167223 */ /* 0x1c0fe2000000c01a */
[CCC-:B------:R-:W-:Y:S01]  /*2a90*/  FFMA.RP R23, R25.reuse, R21.reuse, R26.reuse ;  /* 0x0000001519177223 */ /* 0x1c0fe2000000801a */
[----:B------:R-:W-:Y:S01]  /*2aa0*/  FFMA.RM R26, R25, R21, R26 ;  /* 0x00000015191a7223 */ /* 0x000fe2000000401a */
[----:B------:R-:W-:Y:S02]  /*2ab0*/  IADD3 R21, PT, PT, R20, 0x20, RZ ;  /* 0x0000002014157810 */ /* 0x000fe40007ffe0ff */
[----:B------:R-:W-:Y:S02]  /*2ac0*/  LOP3.LUT R22, R22, 0x7fffff, RZ, 0xc0, !PT ;  /* 0x007fffff16167812 */ /* 0x000fe400078ec0ff */
[----:B------:R-:W-:Y:S02]  /*2ad0*/  ISETP.NE.AND P2, PT, R20, RZ, PT ;  /* 0x000000ff1400720c */ /* 0x000fe40003f45270 */
[----:B------:R-:W-:Y:S02]  /*2ae0*/  LOP3.LUT R22, R22, 0x800000, RZ, 0xfc, !PT ;  /* 0x0080000016167812 */ /* 0x000fe400078efcff */
[----:B------:R-:W-:-:S02]  /*2af0*/  ISETP.NE.AND P1, PT, R20, RZ, PT ;  /* 0x000000ff1400720c */ /* 0x000fc40003f25270 */
[----:B------:R-:W-:Y:S02]  /*2b00*/  IADD3 R20, PT, PT, -R20, RZ, RZ ;  /* 0x000000ff14147210 */ /* 0x000fe40007ffe1ff */
[----:B------:R-:W-:Y:S02]  /*2b10*/  SHF.L.U32 R21, R22, R21, RZ ;  /* 0x0000001516157219 */ /* 0x000fe400000006ff */
[----:B------:R-:W-:Y:S02]  /*2b20*/  FSETP.NEU.FTZ.AND P0, PT, R23, R26, PT ;  /* 0x0000001a1700720b */ /* 0x000fe40003f1d000 */
[----:B------:R-:W-:Y:S02]  /*2b30*/  SEL R23, R20, RZ, P2 ;  /* 0x000000ff14177207 */ /* 0x000fe40001000000 */
[----:B------:R-:W-:Y:S02]  /*2b40*/  ISETP.NE.AND P1, PT, R21, RZ, P1 ;  /* 0x000000ff1500720c */ /* 0x000fe40000f25270 */
[----:B------:R-:W-:-:S02]  /*2b50*/  SHF.R.U32.HI R23, RZ, R23, R22 ;  /* 0x00000017ff177219 */ /* 0x000fc40000011616 */
[----:B------:R-:W-:Y:S02]  /*2b60*/  PLOP3.LUT P0, PT, P0, P1, PT, 0xf8, 0x8f ;  /* 0x00000000008f781c */ /* 0x000fe40000703f70 */
[----:B------:R-:W-:Y:S02]  /*2b70*/  SHF.R.U32.HI R21, RZ, 0x1, R23 ;  /* 0x00000001ff157819 */ /* 0x000fe40000011617 */
[----:B------:R-:W-:-:S04]  /*2b80*/  SEL R20, RZ, 0x1, !P0 ;  /* 0x00000001ff147807 */ /* 0x000fc80004000000 */
[----:B------:R-:W-:-:S04]  /*2b90*/  LOP3.LUT R20, R20, 0x1, R21, 0xf8, !PT ;  /* 0x0000000114147812 */ /* 0x000fc800078ef815 */
[----:B------:R-:W-:-:S04]  /*2ba0*/  LOP3.LUT R20, R20, R23, RZ, 0xc0, !PT ;  /* 0x0000001714147212 */ /* 0x000fc800078ec0ff */
[----:B------:R-:W-:-:S04]  /*2bb0*/  IADD3 R21, PT, PT, R21, R20, RZ ;  /* 0x0000001415157210 */ /* 0x000fc80007ffe0ff */
[----:B------:R-:W-:Y:S01]  /*2bc0*/  LOP3.LUT R0, R21, R0, RZ, 0xfc, !PT ;  /* 0x0000000015007212 */ /* 0x000fe200078efcff */
[----:B------:R-:W-:Y:S06]  /*2bd0*/  BRA `(.L_x_38) ;  /* 0x0000000000107947 */ /* 0x000fec0003800000 */
.L_x_37:
[----:B------:R-:W-:-:S04]  /*2be0*/  LOP3.LUT R0, R0, 0x80000000, RZ, 0xc0, !PT ;  /* 0x8000000000007812 */ /* 0x000fc800078ec0ff */
[----:B------:R-:W-:Y:S01]  /*2bf0*/  LOP3.LUT R0, R0, 0x7f800000, RZ, 0xfc, !PT ;  /* 0x7f80000000007812 */ /* 0x000fe200078efcff */
[----:B------:R-:W-:Y:S06]  /*2c00*/  BRA `(.L_x_38) ;  /* 0x0000000000047947 */ /* 0x000fec0003800000 */
.L_x_36:
[----:B------:R-:W-:-:S07]  /*2c10*/  LEA R0, R23, R0, 0x17 ;  /* 0x0000000017007211 */ /* 0x000fce00078eb8ff */
.L_x_38:
[----:B------:R-:W-:Y:S05]  /*2c20*/  BSYNC.RECONVERGENT B2 ;  /* 0x0000000000027941 */ /* 0x000fea0003800200 */
.L_x_35:
[----:B------:R-:W-:Y:S05]  /*2c30*/  BRA `(.L_x_39) ;  /* 0x0000000000207947 */ /* 0x000fea0003800000 */
.L_x_34:
[----:B------:R-:W-:-:S04]  /*2c40*/  LOP3.LUT R0, R24, 0x80000000, R27, 0x48, !PT ;  /* 0x8000000018007812 */ /* 0x000fc800078e481b */
[----:B------:R-:W-:Y:S01]  /*2c50*/  LOP3.LUT R0, R0, 0x7f800000, RZ, 0xfc, !PT ;  /* 0x7f80000000007812 */ /* 0x000fe200078efcff */
[----:B------:R-:W-:Y:S06]  /*2c60*/  BRA `(.L_x_39) ;  /* 0x0000000000147947 */ /* 0x000fec0003800000 */
.L_x_33:
[----:B------:R-:W-:Y:S01]  /*2c70*/  LOP3.LUT R0, R24, 0x80000000, R27, 0x48, !PT ;  /* 0x8000000018007812 */ /* 0x000fe200078e481b */
[----:B------:R-:W-:Y:S06]  /*2c80*/  BRA `(.L_x_39) ;  /* 0x00000000000c7947 */ /* 0x000fec0003800000 */
.L_x_32:
[----:B------:R-:W0:Y:S01]  /*2c90*/  MUFU.RSQ R0, -QNAN ;  /* 0xffc0000000007908 */ /* 0x000e220000001400 */
[----:B------:R-:W-:Y:S05]  /*2ca0*/  BRA `(.L_x_39) ;  /* 0x0000000000047947 */ /* 0x000fea0003800000 */
.L_x_31:
[----:B------:R-:W-:-:S07]  /*2cb0*/  FADD.FTZ R0, R27, R7 ;  /* 0x000000071b007221 */ /* 0x000fce0000010000 */
.L_x_39:
[----:B------:R-:W-:Y:S05]  /*2cc0*/  BSYNC.RECONVERGENT B1 ;  /* 0x0000000000017941 */ /* 0x000fea0003800200 */
.L_x_29:
[----:B------:R-:W-:Y:S01]  /*2cd0*/  HFMA2 R21, -RZ, RZ, 0, 0 ;  /* 0x00000000ff157431 */ /* 0x000fe200000001ff */
[----:B------:R-:W-:-:S04]  /*2ce0*/  MOV R20, R2 ;  /* 0x0000000200147202 */ /* 0x000fc80000000f00 */
[----:B0-----:R-:W-:Y:S05]  /*2cf0*/  RET.REL.NODEC R20 `(_Z27attention_with_scores_naivePfS_S_ii) ;  /* 0xffffffd014c07950 */ /* 0x001fea0003c3ffff */
.L_x_40:
[----:B------:R-:W-:-:S00]  /*2d00*/  BRA `(.L_x_40) ;  /* 0xfffffffc00fc7947 */ /* 0x000fc0000383ffff */
[----:B------:R-:W-:-:S00]  /*2d10*/  NOP ;  /* 0x0000000000007918 */ /* 0x000fc00000000000 */
        /* <DEDUP_REMOVED lines=14> */
.L_x_55:


//--------------------- .text._Z15attention_naivePfS_S_S_ii --------------------------
	.section	.text._Z15attention_naivePfS_S_S_ii,"ax",@progbits
	.align	128
        .global         _Z15attention_naivePfS_S_S_ii
        .type           _Z15attention_naivePfS_S_S_ii,@function
        .size           _Z15attention_naivePfS_S_S_ii,(.L_x_57 - _Z15attention_naivePfS_S_S_ii)
        .other          _Z15attention_naivePfS_S_S_ii,@"STO_CUDA_ENTRY STV_DEFAULT"
_Z15attention_naivePfS_S_S_ii:
.text._Z15attention_naivePfS_S_S_ii:
[----:B------:R-:W-:Y:S01]  /*0000*/  LDC R1, c[0x0][0x37c] ;  /* 0x0000df00ff017b82 */ /* 0x000fe20000000800 */
[----:B------:R-:W0:Y:S07]  /*0010*/  S2R R5, SR_TID.X ;  /* 0x0000000000057919 */ /* 0x000e2e0000002100 */
[----:B------:R-:W1:Y:S01]  /*0020*/  LDC R3, c[0x0][0x364] ;  /* 0x0000d900ff037b82 */ /* 0x000e620000000800 */
[----:B------:R-:W1:Y:S07]  /*0030*/  S2R R0, SR_TID.Y ;  /* 0x0000000000007919 */ /* 0x000e6e0000002200 */
[----:B------:R-:W0:Y:S08]  /*0040*/  S2UR UR5, SR_CTAID.X ;  /* 0x00000000000579c3 */ /* 0x000e300000002500 */
[----:B------:R-:W0:Y:S08]  /*0050*/  LDC R2, c[0x0][0x360] ;  /* 0x0000d800ff027b82 */ /* 0x000e300000000800 */
[----:B------:R-:W1:Y:S08]  /*0060*/  S2UR UR4, SR_CTAID.Y ;  /* 0x00000000000479c3 */ /* 0x000e700000002600 */
[----:B------:R-:W2:Y:S01]  /*0070*/  LDC.64 R6, c[0x0][0x3a0] ;  /* 0x0000e800ff067b82 */ /* 0x000ea20000000a00 */
[----:B0-----:R-:W-:-:S02]  /*0080*/  IMAD R2, R2, UR5, R5 ;  /* 0x0000000502027c24 */ /* 0x001fc4000f8e0205 */
[----:B-1----:R-:W-:-:S03]  /*0090*/  IMAD R3, R3, UR4, R0 ;  /* 0x0000000403037c24 */ /* 0x002fc6000f8e0200 */
[----:B--2---:R-:W-:-:S04]  /*00a0*/  ISETP.GE.AND P0, PT, R2, R7, PT ;  /* 0x000000070200720c */ /* 0x004fc80003f06270 */
[----:B------:R-:W-:-:S13]  /*00b0*/  ISETP.GE.OR P0, PT, R3, R6, P0 ;  /* 0x000000060300720c */ /* 0x000fda0000706670 */
[----:B------:R-:W-:Y:S05]  /*00c0*/  @P0 EXIT ;  /* 0x000000000000094d */ /* 0x000fea0003800000 */
[----:B------:R-:W-:Y:S01]  /*00d0*/  ISETP.GE.AND P0, PT, R7, 0x1, PT ;  /* 0x000000010700780c */ /* 0x000fe20003f06270 */
[----:B------:R-:W0:Y:S01]  /*00e0*/  LDCU.64 UR8, c[0x0][0x358] ;  /* 0x00006b00ff0877ac */ /* 0x000e220008000a00 */
[----:B------:R-:W-:-:S11]  /*00f0*/  IMAD R3, R3, R7, RZ ;  /* 0x0000000703037224 */ /* 0x000fd600078e02ff */
[----:B------:R-:W-:Y:S05]  /*0100*/  @!P0 BRA `(.L_x_41) ;  /* 0x0000000c00348947 */ /* 0x000fea0003800000 */
[C---:B------:R-:W-:Y:S01]  /*0110*/  IADD3 R0, PT, PT, R7.reuse, -0x1, RZ ;  /* 0xffffffff07007810 */ /* 0x040fe20007ffe0ff */
[----:B------:R-:W-:Y:S01]  /*0120*/  UMOV UR4, URZ ;  /* 0x000000ff00047c82 */ /* 0x000fe20008000000 */
[C---:B------:R-:W-:Y:S02]  /*0130*/  LOP3.LUT R5, R7.reuse, 0x7ffffff0, RZ, 0xc0, !PT ;  /* 0x7ffffff007057812 */ /* 0x040fe400078ec0ff */
[----:B------:R-:W-:Y:S01]  /*0140*/  ISETP.GE.U32.AND P0, PT, R0, 0xf, PT ;  /* 0x0000000f0000780c */ /* 0x000fe20003f06070 */
[----:B------:R-:W-:Y:S01]  /*0150*/  HFMA2 R0, -RZ, RZ, 0, 0 ;  /* 0x00000000ff007431 */ /* 0x000fe200000001ff */
[C---:B------:R-:W-:Y:S02]  /*0160*/  LOP3.LUT R4, R7.reuse, 0xf, RZ, 0xc0, !PT ;  /* 0x0000000f07047812 */ /* 0x040fe400078ec0ff */
[C---:B------:R-:W-:Y:S02]  /*0170*/  LOP3.LUT R6, R7.reuse, 0x7, RZ, 0xc0, !PT ;  /* 0x0000000707067812 */ /* 0x040fe400078ec0ff */
[----:B------:R-:W-:-:S02]  /*0180*/  LOP3.LUT R7, R7, 0x3, RZ, 0xc0, !PT ;  /* 0x0000000307077812 */ /* 0x000fc400078ec0ff */
[----:B------:R-:W-:-:S07]  /*0190*/  IADD3 R8, PT, PT, -R5, RZ, RZ ;  /* 0x000000ff05087210 */ /* 0x000fce0007ffe1ff */
.L_x_48:
[----:B------:R-:W1:Y:S01]  /*01a0*/  LDCU UR5, c[0x0][0x3a4] ;  /* 0x00007480ff0577ac */ /* 0x000e620008000800 */
[----:B------:R-:W-:Y:S02]  /*01b0*/  MOV R9, RZ ;  /* 0x000000ff00097202 */ /* 0x000fe40000000f00 */
[----:B------:R-:W-:Y:S01]  /*01c0*/  MOV R18, RZ ;  /* 0x000000ff00127202 */ /* 0x000fe20000000f00 */
[----:B-1----:R-:W-:Y:S01]  /*01d0*/  UIMAD UR5, UR4, UR5, URZ ;  /* 0x00000005040572a4 */ /* 0x002fe2000f8e02ff */
[----:B------:R-:W-:Y:S11]  /*01e0*/  @!P0 BRA `(.L_x_42) ;  /* 0x00000004001c8947 */ /* 0x000ff60003800000 */
[----:B------:R-:W1:Y:S01]  /*01f0*/  LDCU.64 UR6, c[0x0][0x388] ;  /* 0x00007100ff0677ac */ /* 0x000e620008000a00 */
[----:B------:R-:W-:Y:S01]  /*0200*/  HFMA2 R9, -RZ, RZ, 0, 0 ;  /* 0x00000000ff097431 */ /* 0x000fe200000001ff */
[----:B------:R-:W-:Y:S01]  /*0210*/  MOV R14, R8 ;  /* 0x00000008000e7202 */ /* 0x000fe20000000f00 */
[----:B------:R-:W2:Y:S01]  /*0220*/  LDCU.64 UR10, c[0x0][0x380] ;  /* 0x00007000ff0a77ac */ /* 0x000ea20008000a00 */
[----:B-1----:R-:W-:Y:S01]  /*0230*/  UIMAD.WIDE.U32 UR6, UR5, 0x4, UR6 ;  /* 0x00000004050678a5 */ /* 0x002fe2000f8e0006 */
[----:B--2---:R-:W-:-:S03]  /*0240*/  LEA R17, P1, R3, UR10, 0x2 ;  /* 0x0000000a03117c11 */ /* 0x004fc6000f8210ff */
[----:B------:R-:W-:Y:S01]  /*0250*/  UIADD3 UR10, UP0, UPT, UR6, 0x20, URZ ;  /* 0x00000020060a7890 */ /* 0x000fe2000ff1e0ff */
[----:B------:R-:W-:-:S03]  /*0260*/  LEA.HI.X R11, R3, UR11, RZ, 0x2, P1 ;  /* 0x0000000b030b7c11 */ /* 0x000fc600088f14ff */
[----:B------:R-:W-:Y:S01]  /*0270*/  UIADD3.X UR6, UPT, UPT, URZ, UR7, URZ, UP0, !UPT ;  /* 0x00000007ff067290 */ /* 0x000fe200087fe4ff */
[----:B------:R-:W-:Y:S02]  /*0280*/  IADD3 R17, P1, PT, R17, 0x20, RZ ;  /* 0x0000002011117810 */ /* 0x000fe40007f3e0ff */
[----:B------:R-:W-:Y:S02]  /*0290*/  MOV R16, UR10 ;  /* 0x0000000a00107c02 */ /* 0x000fe40008000f00 */
[----:B------:R-:W-:Y:S02]  /*02a0*/  IADD3.X R11, PT, PT, RZ, R11, RZ, P1, !PT ;  /* 0x0000000bff0b7210 */ /* 0x000fe40000ffe4ff */
[----:B------:R-:W-:-:S07]  /*02b0*/  MOV R13, UR6 ;  /* 0x00000006000d7c02 */ /* 0x000fce0008000f00 */
.L_x_43:
[----:B------:R-:W-:Y:S02]  /*02c0*/  MOV R10, R17 ;  /* 0x00000011000a7202 */ /* 0x000fe40000000f00 */
[----:B------:R-:W-:-:S03]  /*02d0*/  MOV R12, R16 ;  /* 0x00000010000c7202 */ /* 0x000fc60000000f00 */
[----:B0-----:R-:W2:Y:S04]  /*02e0*/  LDG.E R18, desc[UR8][R10.64+-0x20] ;  /* 0xffffe0080a127981 */ /* 0x001ea8000c1e1900 */
[----:B------:R-:W2:Y:S04]  /*02f0*/  LDG.E R17, desc[UR8][R12.64+-0x20] ;  /* 0xffffe0080c117981 */ /* 0x000ea8000c1e1900 */
[----:B------:R-:W3:Y:S04]  /*0300*/  LDG.E R20, desc[UR8][R10.64+-0x1c] ;  /* 0xffffe4080a147981 */ /* 0x000ee8000c1e1900 */
[----:B------:R-:W3:Y:S04]  /*0310*/  LDG.E R25, desc[UR8][R12.64+-0x1c] ;  /* 0xffffe4080c197981 */ /* 0x000ee8000c1e1900 */
[----:B------:R-:W4:Y:S04]  /*0320*/  LDG.E R16, desc[UR8][R10.64+-0x18] ;  /* 0xffffe8080a107981 */ /* 0x000f28000c1e1900 */
[----:B------:R-:W4:Y:S04]  /*0330*/  LDG.E R15, desc[UR8][R12.64+-0x18] ;  /* 0xffffe8080c0f7981 */ /* 0x000f28000c1e1900 */
[----:B------:R-:W5:Y:S04]  /*0340*/  LDG.E R21, desc[UR8][R10.64+-0x14] ;  /* 0xffffec080a157981 */ /* 0x000f68000c1e1900 */
[----:B------:R-:W5:Y:S04]  /*0350*/  LDG.E R24, desc[UR8][R12.64+-0x14] ;  /* 0xffffec080c187981 */ /* 0x000f68000c1e1900 */
[----:B------:R-:W5:Y:S04]  /*0360*/  LDG.E R19, desc[UR8][R10.64+-0x10] ;  /* 0xfffff0080a137981 */ /* 0x000f68000c1e1900 */
[----:B------:R-:W5:Y:S04]  /*0370*/  LDG.E R22, desc[UR8][R12.64+-0x10] ;  /* 0xfffff0080c167981 */ /* 0x000f68000c1e1900 */
[----:B------:R-:W5:Y:S04]  /*0380*/  LDG.E R23, desc[UR8][R10.64+-0xc] ;  /* 0xfffff4080a177981 */ /* 0x000f68000c1e1900 */
[----:B------:R-:W5:Y:S01]  /*0390*/  LDG.E R26, desc[UR8][R12.64+-0xc] ;  /* 0xfffff4080c1a7981 */ /* 0x000f62000c1e1900 */
[----:B--2---:R-:W-:-:S03]  /*03a0*/  FFMA R17, R18, R17, R9 ;  /* 0x0000001112117223 */ /* 0x004fc60000000009 */
[----:B------:R-:W2:Y:S04]  /*03b0*/  LDG.E R9, desc[UR8][R10.64+-0x4] ;  /* 0xfffffc080a097981 */ /* 0x000ea8000c1e1900 */
[----:B------:R-:W2:Y:S01]  /*03c0*/  LDG.E R18, desc[UR8][R12.64] ;  /* 0x000000080c127981 */ /* 0x000ea2000c1e1900 */
[----:B---3--:R-:W-:-:S03]  /*03d0*/  FFMA R25, R20, R25, R17 ;  /* 0x0000001914197223 */ /* 0x008fc60000000011 */
[----:B------:R-:W3:Y:S04]  /*03e0*/  LDG.E R17, desc[UR8][R10.64+-0x8] ;  /* 0xfffff8080a117981 */ /* 0x000ee8000c1e1900 */
[----:B------:R-:W3:Y:S01]  /*03f0*/  LDG.E R20, desc[UR8][R12.64+-0x8] ;  /* 0xfffff8080c147981 */ /* 0x000ee2000c1e1900 */
[----:B----4-:R-:W-:-:S03]  /*0400*/  FFMA R28, R16, R15, R25 ;  /* 0x0000000f101c7223 */ /* 0x010fc60000000019 */
[----:B------:R-:W2:Y:S04]  /*0410*/  LDG.E R16, desc[UR8][R12.64+-0x4] ;  /* 0xfffffc080c107981 */ /* 0x000ea8000c1e1900 */
[----:B------:R-:W4:Y:S01]  /*0420*/  LDG.E R15, desc[UR8][R10.64] ;  /* 0x000000080a0f7981 */ /* 0x000f22000c1e1900 */
[----:B-----5:R-:W-:-:S03]  /*0430*/  FFMA R28, R21, R24, R28 ;  /* 0x00000018151c7223 */ /* 0x020fc6000000001c */
[----:B------:R-:W5:Y:S04]  /*0440*/  LDG.E R24, desc[UR8][R10.64+0x4] ;  /* 0x000004080a187981 */ /* 0x000f68000c1e1900 */
[----:B------:R-:W5:Y:S01]  /*0450*/  LDG.E R21, desc[UR8][R12.64+0x4] ;  /* 0x000004080c157981 */ /* 0x000f62000c1e1900 */
[----:B------:R-:W-:-:S03]  /*0460*/  FFMA R22, R19, R22, R28 ;  /* 0x0000001613167223 */ /* 0x000fc6000000001c */
[----:B------:R-:W5:Y:S01]  /*0470*/  LDG.E R19, desc[UR8][R12.64+0x8] ;  /* 0x000008080c137981 */ /* 0x000f62000c1e1900 */
[----:B------:R-:W-:-:S03]  /*0480*/  FFMA R26, R23, R26, R22 ;  /* 0x0000001a171a7223 */ /* 0x000fc60000000016 */
[----:B------:R-:W5:Y:S01]  /*0490*/  LDG.E R22, desc[UR8][R10.64+0x8] ;  /* 0x000008080a167981 */ /* 0x000f62000c1e1900 */
[----:B---3--:R-:W-:-:S03]  /*04a0*/  FFMA R26, R17, R20, R26 ;  /* 0x00000014111a7223 */ /* 0x008fc6000000001a */
[----:B------:R-:W3:Y:S04]  /*04b0*/  LDG.E R17, desc[UR8][R10.64+0xc] ;  /* 0x00000c080a117981 */ /* 0x000ee8000c1e1900 */
[----:B------:R-:W3:Y:S01]  /*04c0*/  LDG.E R20, desc[UR8][R12.64+0xc] ;  /* 0x00000c080c147981 */ /* 0x000ee2000c1e1900 */
[----:B--2---:R-:W-:-:S03]  /*04d0*/  FFMA R26, R9, R16, R26 ;  /* 0x00000010091a7223 */ /* 0x004fc6000000001a */
[----:B------:R-:W2:Y:S01]  /*04e0*/  LDG.E R9, desc[UR8][R10.64+0x10] ;  /* 0x000010080a097981 */ /* 0x000ea2000c1e1900 */
[----:B----4-:R-:W-:-:S03]  /*04f0*/  FFMA R23, R15, R18, R26 ;  /* 0x000000120f177223 */ /* 0x010fc6000000001a */
[----:B------:R-:W2:Y:S04]  /*0500*/  LDG.E R16, desc[UR8][R12.64+0x10] ;  /* 0x000010080c107981 */ /* 0x000ea8000c1e1900 */
[----:B------:R-:W4:Y:S01]  /*0510*/  LDG.E R15, desc[UR8][R10.64+0x14] ;  /* 0x000014080a0f7981 */ /* 0x000f22000c1e1900 */
[----:B-----5:R-:W-:-:S03]  /*0520*/  FFMA R25, R24, R21, R23 ;  /* 0x0000001518197223 */ /* 0x020fc60000000017 */
[----:B------:R-:W4:Y:S04]  /*0530*/  LDG.E R18, desc[UR8][R12.64+0x14] ;  /* 0x000014080c127981 */ /* 0x000f28000c1e1900 */
[----:B------:R-:W5:Y:S04]  /*0540*/  LDG.E R26, desc[UR8][R10.64+0x18] ;  /* 0x000018080a1a7981 */ /* 0x000f68000c1e1900 */
[----:B------:R-:W5:Y:S04]  /*0550*/  LDG.E R21, desc[UR8][R12.64+0x18] ;  /* 0x000018080c157981 */ /* 0x000f68000c1e1900 */
[----:B------:R0:W5:Y:S04]  /*0560*/  LDG.E R23, desc[UR8][R10.64+0x1c] ;  /* 0x00001c080a177981 */ /* 0x000168000c1e1900 */
[----:B------:R1:W5:Y:S01]  /*0570*/  LDG.E R24, desc[UR8][R12.64+0x1c] ;  /* 0x00001c080c187981 */ /* 0x000362000c1e1900 */
[----:B------:R-:W-:Y:S01]  /*0580*/  FFMA R22, R22, R19, R25 ;  /* 0x0000001316167223 */ /* 0x000fe20000000019 */
[----:B------:R-:W-:-:S04]  /*0590*/  IADD3 R14, PT, PT, R14, 0x10, RZ ;  /* 0x000000100e0e7810 */ /* 0x000fc80007ffe0ff */
[----:B------:R-:W-:Y:S01]  /*05a0*/  ISETP.NE.AND P1, PT, R14, RZ, PT ;  /* 0x000000ff0e00720c */ /* 0x000fe20003f25270 */
[----:B---3--:R-:W-:-:S04]  /*05b0*/  FFMA R20, R17, R20, R22 ;  /* 0x0000001411147223 */ /* 0x008fc80000000016 */
[----:B--2---:R-:W-:Y:S01]  /*05c0*/  FFMA R16, R9, R16, R20 ;  /* 0x0000001009107223 */ /* 0x004fe20000000014 */
[----:B------:R-:W-:-:S03]  /*05d0*/  IADD3 R17, P2, PT, R10, 0x40, RZ ;  /* 0x000000400a117810 */ /* 0x000fc60007f5e0ff */
[----:B----4-:R-:W-:Y:S01]  /*05e0*/  FFMA R15, R15, R18, R16 ;  /* 0x000000120f0f7223 */ /* 0x010fe20000000010 */
[----:B------:R-:W-:Y:S02]  /*05f0*/  IADD3 R16, P3, PT, R12, 0x40, RZ ;  /* 0x000000400c107810 */ /* 0x000fe40007f7e0ff */
[----:B0-----:R-:W-:Y:S01]  /*0600*/  IADD3.X R11, PT, PT, RZ, R11, RZ, P2, !PT ;  /* 0x0000000bff0b7210 */ /* 0x001fe200017fe4ff */
[----:B-----5:R-:W-:Y:S01]  /*0610*/  FFMA R26, R26, R21, R15 ;  /* 0x000000151a1a7223 */ /* 0x020fe2000000000f */
[----:B-1----:R-:W-:-:S03]  /*0620*/  IADD3.X R13, PT, PT, RZ, R13, RZ, P3, !PT ;  /* 0x0000000dff0d7210 */ /* 0x002fc60001ffe4ff */
[----:B------:R-:W-:Y:S01]  /*0630*/  FFMA R9, R23, R24, R26 ;  /* 0x0000001817097223 */ /* 0x000fe2000000001a */
[----:B------:R-:W-:Y:S06]  /*0640*/  @P1 BRA `(.L_x_43) ;  /* 0xfffffffc001c1947 */ /* 0x000fec000383ffff */
[----:B------:R-:W-:-:S07]  /*0650*/  MOV R18, R5 ;  /* 0x0000000500127202 */ /* 0x000fce0000000f00 */
.L_x_42:
[----:B------:R-:W-:-:S13]  /*0660*/  ISETP.NE.AND P1, PT, R4, RZ, PT ;  /* 0x000000ff0400720c */ /* 0x000fda0003f25270 */
[----:B------:R-:W-:Y:S05]  /*0670*/  @!P1 BRA `(.L_x_44) ;  /* 0x0000000400b09947 */ /* 0x000fea0003800000 */
[----:B------:R-:W-:Y:S02]  /*0680*/  IADD3 R10, PT, PT, R4, -0x1, RZ ;  /* 0xffffffff040a7810 */ /* 0x000fe40007ffe0ff */
[----:B------:R-:W-:Y:S02]  /*0690*/  ISETP.NE.AND P1, PT, R6, RZ, PT ;  /* 0x000000ff0600720c */ /* 0x000fe40003f25270 */
[----:B------:R-:W-:-:S13]  /*06a0*/  ISETP.GE.U32.AND P2, PT, R10, 0x7, PT ;  /* 0x000000070a00780c */ /* 0x000fda0003f46070 */
[----:B------:R-:W-:Y:S05]  /*06b0*/  @!P2 BRA `(.L_x_45) ;  /* 0x0000000000a4a947 */ /* 0x000fea0003800000 */
[----:B------:R-:W1:Y:S01]  /*06c0*/  LDC.64 R24, c[0x0][0x380] ;  /* 0x0000e000ff187b82 */ /* 0x000e620000000a00 */
[----:B------:R-:W-:Y:S02]  /*06d0*/  IADD3 R13, PT, PT, R3, R18, RZ ;  /* 0x00000012030d7210 */ /* 0x000fe40007ffe0ff */
[----:B------:R-:W-:-:S05]  /*06e0*/  IADD3 R15, PT, PT, R18, UR5, RZ ;  /* 0x00000005120f7c10 */ /* 0x000fca000fffe0ff */
[----:B------:R-:W2:Y:S01]  /*06f0*/  LDC.64 R10, c[0x0][0x388] ;  /* 0x0000e200ff0a7b82 */ /* 0x000ea20000000a00 */
[----:B-1----:R-:W-:-:S07]  /*0700*/  IMAD.WIDE.U32 R24, R13, 0x4, R24 ;  /* 0x000000040d187825 */ /* 0x002fce00078e0018 */
[----:B------:R-:W1:Y:S01]  /*0710*/  LDC.64 R12, c[0x0][0x388] ;  /* 0x0000e200ff0c7b82 */ /* 0x000e620000000a00 */
[----:B0-----:R-:W3:Y:S01]  /*0720*/  LDG.E R24, desc[UR8][R24.64] ;  /* 0x0000000818187981 */ /* 0x001ee2000c1e1900 */
[----:B--2---:R-:W-:-:S06]  /*0730*/  IMAD.WIDE.U32 R14, R15, 0x4, R10 ;  /* 0x000000040f0e7825 */ /* 0x004fcc00078e000a */
[----:B------:R-:W0:Y:S01]  /*0740*/  LDC.64 R10, c[0x0][0x380] ;  /* 0x0000e000ff0a7b82 */ /* 0x000e220000000a00 */
[----:B------:R-:W3:Y:S01]  /*0750*/  LDG.E R23, desc[UR8][R14.64] ;  /* 0x000000080e177981 */ /* 0x000ee2000c1e1900 */
[----:B------:R-:W-:Y:S02]  /*0760*/  IADD3 R19, P2, PT, R3, R18, RZ ;  /* 0x0000001203137210 */ /* 0x000fe40007f5e0ff */
[----:B------:R-:W-:Y:S02]  /*0770*/  IADD3 R16, P3, PT, R18, UR5, RZ ;  /* 0x0000000512107c10 */ /* 0x000fe4000ff7e0ff */
[----:B------:R-:W-:Y:S02]  /*0780*/  IADD3.X R20, PT, PT, RZ, RZ, RZ, P2, !PT ;  /* 0x000000ffff147210 */ /* 0x000fe400017fe4ff */
[----:B------:R-:W-:Y:S02]  /*0790*/  IADD3.X R17, PT, PT, RZ, RZ, RZ, P3, !PT ;  /* 0x000000ffff117210 */ /* 0x000fe40001ffe4ff */
[----:B-1----:R-:W-:-:S04]  /*07a0*/  LEA R12, P3, R16, R12, 0x2 ;  /* 0x0000000c100c7211 */ /* 0x002fc800078610ff */
[----:B------:R-:W-:Y:S02]  /*07b0*/  LEA.HI.X R13, R16, R13, R17, 0x2, P3 ;  /* 0x0000000d100d7211 */ /* 0x000fe400018f1411 */
[----:B0-----:R-:W-:-:S03]  /*07c0*/  LEA R10, P2, R19, R10, 0x2 ;  /* 0x0000000a130a7211 */ /* 0x001fc600078410ff */
[----:B------:R-:W2:Y:S01]  /*07d0*/  LDG.E R15, desc[UR8][R12.64+0x4] ;  /* 0x000004080c0f7981 */ /* 0x000ea2000c1e1900 */
[----:B------:R-:W-:-:S03]  /*07e0*/  LEA.HI.X R11, R19, R11, R20, 0x2, P2 ;  /* 0x0000000b130b7211 */ /* 0x000fc600010f1414 */
[----:B------:R-:W4:Y:S04]  /*07f0*/  LDG.E R17, desc[UR8][R12.64+0x8] ;  /* 0x000008080c117981 */ /* 0x000f28000c1e1900 */
[----:B------:R-:W2:Y:S04]  /*0800*/  LDG.E R14, desc[UR8][R10.64+0x4] ;  /* 0x000004080a0e7981 */ /* 0x000ea8000c1e1900 */
[----:B------:R-:W4:Y:S04]  /*0810*/  LDG.E R16, desc[UR8][R10.64+0x8] ;  /* 0x000008080a107981 */ /* 0x000f28000c1e1900 */
[----:B------:R-:W5:Y:S04]  /*0820*/  LDG.E R19, desc[UR8][R10.64+0xc] ;  /* 0x00000c080a137981 */ /* 0x000f68000c1e1900 */
[----:B------:R-:W5:Y:S04]  /*0830*/  LDG.E R20, desc[UR8][R12.64+0xc] ;  /* 0x00000c080c147981 */ /* 0x000f68000c1e1900 */
[----:B------:R-:W5:Y:S04]  /*0840*/  LDG.E R21, desc[UR8][R10.64+0x10] ;  /* 0x000010080a157981 */ /* 0x000f68000c1e1900 */
[----:B------:R-:W5:Y:S04]  /*0850*/  LDG.E R22, desc[UR8][R12.64+0x10] ;  /* 0x000010080c167981 */ /* 0x000f68000c1e1900 */
[----:B------:R-:W5:Y:S04]  /*0860*/  LDG.E R26, desc[UR8][R12.64+0x18] ;  /* 0x000018080c1a7981 */ /* 0x000f68000c1e1900 */
[----:B------:R-:W5:Y:S04]  /*0870*/  LDG.E R25, desc[UR8][R10.64+0x1c] ;  /* 0x00001c080a197981 */ /* 0x000f68000c1e1900 */
[----:B------:R-:W5:Y:S01]  /*0880*/  LDG.E R28, desc[UR8][R12.64+0x1c] ;  /* 0x00001c080c1c7981 */ /* 0x000f62000c1e1900 */
[----:B---3--:R-:W-:-:S03]  /*0890*/  FFMA R27, R24, R23, R9 ;  /* 0x00000017181b7223 */ /* 0x008fc60000000009 */
[----:B------:R-:W3:Y:S04]  /*08a0*/  LDG.E R23, desc[UR8][R10.64+0x14] ;  /* 0x000014080a177981 */ /* 0x000ee8000c1e1900 */
[----:B------:R-:W3:Y:S04]  /*08b0*/  LDG.E R24, desc[UR8][R12.64+0x14] ;  /* 0x000014080c187981 */ /* 0x000ee8000c1e1900 */
[----:B------:R-:W3:Y:S01]  /*08c0*/  LDG.E R9, desc[UR8][R10.64+0x18] ;  /* 0x000018080a097981 */ /* 0x000ee2000c1e1900 */
[----:B--2---:R-:W-:-:S04]  /*08d0*/  FFMA R15, R14, R15, R27 ;  /* 0x0000000f0e0f7223 */ /* 0x004fc8000000001b */
[----:B----4-:R-:W-:-:S04]  /*08e0*/  FFMA R16, R16, R17, R15 ;  /* 0x0000001110107223 */ /* 0x010fc8000000000f */
[----:B-----5:R-:W-:-:S04]  /*08f0*/  FFMA R16, R19, R20, R16 ;  /* 0x0000001413107223 */ /* 0x020fc80000000010 */
[----:B------:R-:W-:Y:S01]  /*0900*/  FFMA R16, R21, R22, R16 ;  /* 0x0000001615107223 */ /* 0x000fe20000000010 */
[----:B------:R-:W-:-:S03]  /*0910*/  IADD3 R18, PT, PT, R18, 0x8, RZ ;  /* 0x0000000812127810 */ /* 0x000fc60007ffe0ff */
[----:B---3--:R-:W-:-:S04]  /*0920*/  FFMA R16, R23, R24, R16 ;  /* 0x0000001817107223 */ /* 0x008fc80000000010 */
[----:B------:R-:W-:-:S04]  /*0930*/  FFMA R16, R9, R26, R16 ;  /* 0x0000001a09107223 */ /* 0x000fc80000000010 */
[----:B------:R-:W-:-:S07]  /*0940*/  FFMA R9, R25, R28, R16 ;  /* 0x0000001c19097223 */ /* 0x000fce0000000010 */
.L_x_45:
[----:B------:R-:W-:Y:S05]  /*0950*/  @!P1 BRA `(.L_x_44) ;  /* 0x0000000000f89947 */ /* 0x000fea0003800000 */
[----:B------:R-:W-:Y:S02]  /*0960*/  IADD3 R10, PT, PT, R6, -0x1, RZ ;  /* 0xffffffff060a7810 */ /* 0x000fe40007ffe0ff */
[----:B------:R-:W-:Y:S02]  /*0970*/  ISETP.NE.AND P1, PT, R7, RZ, PT ;  /* 0x000000ff0700720c */ /* 0x000fe40003f25270 */
[----:B------:R-:W-:-:S13]  /*0980*/  ISETP.GE.U32.AND P2, PT, R10, 0x3, PT ;  /* 0x000000030a00780c */ /* 0x000fda0003f46070 */
[----:B------:R-:W-:Y:S05]  /*0990*/  @!P2 BRA `(.L_x_46) ;  /* 0x000000000074a947 */ /* 0x000fea0003800000 */
[----:B------:R-:W1:Y:S01]  /*09a0*/  LDC.64 R14, c[0x0][0x380] ;  /* 0x0000e000ff0e7b82 */ /* 0x000e620000000a00 */
[CC--:B------:R-:W-:Y:S02]  /*09b0*/  IADD3 R25, PT, PT, R3.reuse, R18.reuse, RZ ;  /* 0x0000001203197210 */ /* 0x0c0fe40007ffe0ff */
[C---:B------:R-:W-:Y:S02]  /*09c0*/  IADD3 R23, PT, PT, R18.reuse, UR5, RZ ;  /* 0x0000000512177c10 */ /* 0x040fe4000fffe0ff */
[----:B------:R-:W-:Y:S02]  /*09d0*/  IADD3 R19, P2, PT, R3, R18, RZ ;  /* 0x0000001203137210 */ /* 0x000fe40007f5e0ff */
[----:B------:R-:W-:Y:S01]  /*09e0*/  IADD3 R20, P3, PT, R18, UR5, RZ ;  /* 0x0000000512147c10 */ /* 0x000fe2000ff7e0ff */
[----:B------:R-:W2:Y:S01]  /*09f0*/  LDC.64 R16, c[0x0][0x388] ;  /* 0x0000e200ff107b82 */ /* 0x000ea20000000a00 */
[----:B------:R-:W-:Y:S02]  /*0a00*/  IADD3.X R22, PT, PT, RZ, RZ, RZ, P2, !PT ;  /* 0x000000ffff167210 */ /* 0x000fe400017fe4ff */
[----:B------:R-:W-:-:S05]  /*0a10*/  IADD3.X R21, PT, PT, RZ, RZ, RZ, P3, !PT ;  /* 0x000000ffff157210 */ /* 0x000fca0001ffe4ff */
[----:B------:R-:W3:Y:S08]  /*0a20*/  LDC.64 R12, c[0x0][0x380] ;  /* 0x0000e000ff0c7b82 */ /* 0x000ef00000000a00 */
[----:B------:R-:W4:Y:S01]  /*0a30*/  LDC.64 R10, c[0x0][0x388] ;  /* 0x0000e200ff0a7b82 */ /* 0x000f220000000a00 */
[----:B-1----:R-:W-:-:S06]  /*0a40*/  IMAD.WIDE.U32 R14, R25, 0x4, R14 ;  /* 0x00000004190e7825 */ /* 0x002fcc00078e000e */
[----:B0-----:R-:W5:Y:S01]  /*0a50*/  LDG.E R14, desc[UR8][R14.64] ;  /* 0x000000080e0e7981 */ /* 0x001f62000c1e1900 */
[----:B--2---:R-:W-:-:S06]  /*0a60*/  IMAD.WIDE.U32 R16, R23, 0x4, R16 ;  /* 0x0000000417107825 */ /* 0x004fcc00078e0010 */
[----:B------:R-:W5:Y:S01]  /*0a70*/  LDG.E R16, desc[UR8][R16.64] ;  /* 0x0000000810107981 */ /* 0x000f62000c1e1900 */
[----:B---3--:R-:W-:-:S04]  /*0a80*/  LEA R12, P2, R19, R12, 0x2 ;  /* 0x0000000c130c7211 */ /* 0x008fc800078410ff */
[----:B------:R-:W-:Y:S02]  /*0a90*/  LEA.HI.X R13, R19, R13, R22, 0x2, P2 ;  /* 0x0000000d130d7211 */ /* 0x000fe400010f1416 */
[----:B----4-:R-:W-:-:S03]  /*0aa0*/  LEA R10, P3, R20, R10, 0x2 ;  /* 0x0000000a140a7211 */ /* 0x010fc600078610ff */
[----:B------:R-:W2:Y:S01]  /*0ab0*/  LDG.E R22, desc[UR8][R12.64+0x8] ;  /* 0x000008080c167981 */ /* 0x000ea2000c1e1900 */
[----:B------:R-:W-:-:S03]  /*0ac0*/  LEA.HI.X R11, R20, R11, R21, 0x2, P3 ;  /* 0x0000000b140b7211 */ /* 0x000fc600018f1415 */
[----:B------:R-:W3:Y:S04]  /*0ad0*/  LDG.E R24, desc[UR8][R12.64+0xc] ;  /* 0x00000c080c187981 */ /* 0x000ee8000c1e1900 */
[----:B------:R-:W4:Y:S04]  /*0ae0*/  LDG.E R20, desc[UR8][R12.64+0x4] ;  /* 0x000004080c147981 */ /* 0x000f28000c1e1900 */
[----:B------:R-:W4:Y:S04]  /*0af0*/  LDG.E R19, desc[UR8][R10.64+0x4] ;  /* 0x000004080a137981 */ /* 0x000f28000c1e1900 */
[----:B------:R-:W2:Y:S04]  /*0b00*/  LDG.E R21, desc[UR8][R10.64+0x8] ;  /* 0x000008080a157981 */ /* 0x000ea8000c1e1900 */
[----:B------:R-:W3:Y:S01]  /*0b10*/  LDG.E R23, desc[UR8][R10.64+0xc] ;  /* 0x00000c080a177981 */ /* 0x000ee2000c1e1900 */
[----:B------:R-:W-:Y:S01]  /*0b20*/  IADD3 R18, PT, PT, R18, 0x4, RZ ;  /* 0x0000000412127810 */ /* 0x000fe20007ffe0ff */
[----:B-----5:R-:W-:-:S04]  /*0b30*/  FFMA R9, R14, R16, R9 ;  /* 0x000000100e097223 */ /* 0x020fc80000000009 */
[----:B----4-:R-:W-:-:S04]  /*0b40*/  FFMA R9, R20, R19, R9 ;  /* 0x0000001314097223 */ /* 0x010fc80000000009 */
[----:B--2---:R-:W-:-:S04]  /*0b50*/  FFMA R9, R22, R21, R9 ;  /* 0x0000001516097223 */ /* 0x004fc80000000009 */
[----:B---3--:R-:W-:-:S07]  /*0b60*/  FFMA R9, R24, R23, R9 ;  /* 0x0000001718097223 */ /* 0x008fce0000000009 */
.L_x_46:
[----:B------:R-:W-:Y:S05]  /*0b70*/  @!P1 BRA `(.L_x_44) ;  /* 0x0000000000709947 */ /* 0x000fea0003800000 */
[----:B------:R-:W1:Y:S01]  /*0b80*/  LDC.64 R12, c[0x0][0x380] ;  /* 0x0000e000ff0c7b82 */ /* 0x000e620000000a00 */
[----:B------:R-:W-:Y:S02]  /*0b90*/  IADD3 R15, PT, PT, R3, R18, RZ ;  /* 0x00000012030f7210 */ /* 0x000fe40007ffe0ff */
[----:B------:R-:W-:-:S05]  /*0ba0*/  IADD3 R17, PT, PT, R18, UR5, RZ ;  /* 0x0000000512117c10 */ /* 0x000fca000fffe0ff */
[----:B------:R-:W2:Y:S01]  /*0bb0*/  LDC.64 R10, c[0x0][0x388] ;  /* 0x0000e200ff0a7b82 */ /* 0x000ea20000000a00 */
[----:B-1----:R-:W-:-:S06]  /*0bc0*/  IMAD.WIDE.U32 R12, R15, 0x4, R12 ;  /* 0x000000040f0c7825 */ /* 0x002fcc00078e000c */
[----:B0-----:R-:W3:Y:S01]  /*0bd0*/  LDG.E R12, desc[UR8][R12.64] ;  /* 0x000000080c0c7981 */ /* 0x001ee2000c1e1900 */
[----:B--2---:R-:W-:-:S06]  /*0be0*/  IMAD.WIDE.U32 R10, R17, 0x4, R10 ;  /* 0x00000004110a7825 */ /* 0x004fcc00078e000a */
[----:B------:R-:W3:Y:S01]  /*0bf0*/  LDG.E R10, desc[UR8][R10.64] ;  /* 0x000000080a0a7981 */ /* 0x000ee2000c1e1900 */
[----:B------:R-:W-:Y:S01]  /*0c00*/  ISETP.NE.AND P1, PT, R7, 0x1, PT ;  /* 0x000000010700780c */ /* 0x000fe20003f25270 */
[----:B---3--:R-:W-:-:S12]  /*0c10*/  FFMA R9, R12, R10, R9 ;  /* 0x0000000a0c097223 */ /* 0x008fd80000000009 */
[----:B------:R-:W-:Y:S05]  /*0c20*/  @!P1 BRA `(.L_x_44) ;  /* 0x0000000000449947 */ /* 0x000fea0003800000 */
[----:B------:R-:W0:Y:S01]  /*0c30*/  LDC.64 R12, c[0x0][0x380] ;  /* 0x0000e000ff0c7b82 */ /* 0x000e220000000a00 */
[----:B------:R-:W-:Y:S02]  /*0c40*/  IADD3 R16, P1, PT, R3, R18, RZ ;  /* 0x0000001203107210 */ /* 0x000fe40007f3e0ff */
[----:B------:R-:W-:Y:S02]  /*0c50*/  IADD3 R14, P2, PT, R18, UR5, RZ ;  /* 0x00000005120e7c10 */ /* 0x000fe4000ff5e0ff */
[----:B------:R-:W-:Y:S02]  /*0c60*/  IADD3.X R17, PT, PT, RZ, RZ, RZ, P1, !PT ;  /* 0x000000ffff117210 */ /* 0x000fe40000ffe4ff */
[----:B------:R-:W-:Y:S01]  /*0c70*/  IADD3.X R15, PT, PT, RZ, RZ, RZ, P2, !PT ;  /* 0x000000ffff0f7210 */ /* 0x000fe200017fe4ff */
[----:B------:R-:W1:Y:S01]  /*0c80*/  LDC.64 R10, c[0x0][0x388] ;  /* 0x0000e200ff0a7b82 */ /* 0x000e620000000a00 */
[----:B------:R-:W-:Y:S02]  /*0c90*/  ISETP.NE.AND P1, PT, R7, 0x2, PT ;  /* 0x000000020700780c */ /* 0x000fe40003f25270 */
[----:B0-----:R-:W-:-:S04]  /*0ca0*/  LEA R12, P2, R16, R12, 0x2 ;  /* 0x0000000c100c7211 */ /* 0x001fc800078410ff */
[----:B------:R-:W-:Y:S02]  /*0cb0*/  LEA.HI.X R13, R16, R13, R17, 0x2, P2 ;  /* 0x0000000d100d7211 */ /* 0x000fe400010f1411 */
[----:B-1----:R-:W-:-:S05]  /*0cc0*/  LEA R10, P3, R14, R10, 0x2 ;  /* 0x0000000a0e0a7211 */ /* 0x002fca00078610ff */
[----:B------:R-:W2:Y:S01]  /*0cd0*/  @P1 LDG.E R16, desc[UR8][R12.64+0x8] ;  /* 0x000008080c101981 */ /* 0x000ea2000c1e1900 */
[----:B------:R-:W-:-:S03]  /*0ce0*/  LEA.HI.X R11, R14, R11, R15, 0x2, P3 ;  /* 0x0000000b0e0b7211 */ /* 0x000fc600018f140f */
[----:B------:R-:W3:Y:S04]  /*0cf0*/  LDG.E R14, desc[UR8][R12.64+0x4] ;  /* 0x000004080c0e7981 */ /* 0x000ee8000c1e1900 */
[----:B------:R-:W3:Y:S04]  /*0d00*/  LDG.E R15, desc[UR8][R10.64+0x4] ;  /* 0x000004080a0f7981 */ /* 0x000ee8000c1e1900 */
[----:B------:R-:W2:Y:S01]  /*0d10*/  @P1 LDG.E R17, desc[UR8][R10.64+0x8] ;  /* 0x000008080a111981 */ /* 0x000ea2000c1e1900 */
[----:B---3--:R-:W-:-:S04]  /*0d20*/  FFMA R9, R14, R15, R9 ;  /* 0x0000000f0e097223 */ /* 0x008fc80000000009 */
[----:B--2---:R-:W-:-:S07]  /*0d30*/  @P1 FFMA R9, R16, R17, R9 ;  /* 0x0000001110091223 */ /* 0x004fce0000000009 */
.L_x_44:
[----:B------:R-:W1:Y:S01]  /*0d40*/  LDC.64 R10, c[0x0][0x390] ;  /* 0x0000e400ff0a7b82 */ /* 0x000e620000000a00 */
[----:B------:R-:W-:Y:S01]  /*0d50*/  IADD3 R13, PT, PT, R2, UR5, RZ ;  /* 0x00000005020d7c10 */ /* 0x000fe2000fffe0ff */
[----:B------:R-:W2:Y:S04]  /*0d60*/  LDCU UR5, c[0x0][0x3a0] ;  /* 0x00007400ff0577ac */ /* 0x000ea80008000800 */
[----:B-1----:R-:W-:-:S06]  /*0d70*/  IMAD.WIDE R10, R13, 0x4, R10 ;  /* 0x000000040d0a7825 */ /* 0x002fcc00078e020a */
[----:B0-----:R-:W3:Y:S01]  /*0d80*/  LDG.E R11, desc[UR8][R10.64] ;  /* 0x000000080a0b7981 */ /* 0x001ee2000c1e1900 */
[----:B------:R-:W-:-:S04]  /*0d90*/  UIADD3 UR4, UPT, UPT, UR4, 0x1, URZ ;  /* 0x0000000104047890 */ /* 0x000fc8000fffe0ff */
[----:B--2---:R-:W-:Y:S01]  /*0da0*/  UISETP.NE.AND UP0, UPT, UR4, UR5, UPT ;  /* 0x000000050400728c */ /* 0x004fe2000bf05270 */
[----:B---3--:R-:W-:-:S08]  /*0db0*/  FFMA R0, R11, R9, R0 ;  /* 0x000000090b007223 */ /* 0x008fd00000000000 */
[----:B------:R-:W-:Y:S05]  /*0dc0*/  BRA.U !UP0, `(.L_x_47) ;  /* 0x0000000508f87547 */ /* 0x000fea000b800000 */
[----:B------:R-:W-:Y:S05]  /*0dd0*/  BRA `(.L_x_48) ;  /* 0xfffffff000f07947 */ /* 0x000fea000383ffff */
.L_x_41:
[C---:B------:R-:W-:Y:S01]  /*0de0*/  ISETP.GE.U32.AND P0, PT, R6.reuse, 0x10, PT ;  /* 0x000000100600780c */ /* 0x040fe20003f06070 */
[----:B------:R-:W-:Y:S01]  /*0df0*/  HFMA2 R0, -RZ, RZ, 0, 0 ;  /* 0x00000000ff007431 */ /* 0x000fe200000001ff */
[----:B------:R-:W-:Y:S02]  /*0e00*/  LOP3.LUT R5, R6, 0xf, RZ, 0xc0, !PT ;  /* 0x0000000f06057812 */ /* 0x000fe400078ec0ff */
[----:B------:R-:W-:Y:S02]  /*0e10*/  MOV R4, RZ ;  /* 0x000000ff00047202 */ /* 0x000fe40000000f00 */
[----:B------:R-:W-:-:S07]  /*0e20*/  ISETP.NE.AND P1, PT, R5, RZ, PT ;  /* 0x000000ff0500720c */ /* 0x000fce0003f25270 */
[----:B------:R-:W-:Y:S06]  /*0e30*/  @!P0 BRA `(.L_x_49) ;  /* 0x0000000000e08947 */ /* 0x000fec0003800000 */
[----:B------:R-:W-:Y:S01]  /*0e40*/  LOP3.LUT R4, R6, 0x7ffffff0, RZ, 0xc0, !PT ;  /* 0x7ffffff006047812 */ /* 0x000fe200078ec0ff */
[----:B------:R-:W-:Y:S01]  /*0e50*/  UMOV UR4, URZ ;  /* 0x000000ff00047c82 */ /* 0x000fe20008000000 */
[----:B------:R-:W-:-:S07]  /*0e60*/  MOV R0, RZ ;  /* 0x000000ff00007202 */ /* 0x000fce0000000f00 */
.L_x_50:
[----:B------:R-:W1:Y:S01]  /*0e70*/  LDC.64 R8, c[0x0][0x390] ;  /* 0x0000e400ff087b82 */ /* 0x000e620000000a00 */
[----:B------:R-:W-:-:S04]  /*0e80*/  IMAD R11, R7, UR4, R2 ;  /* 0x00000004070b7c24 */ /* 0x000fc8000f8e0202 */
[----:B-1----:R-:W-:-:S04]  /*0e90*/  IMAD.WIDE R8, R11, 0x4, R8 ;  /* 0x000000040b087825 */ /* 0x002fc800078e0208 */
[C---:B------:R-:W-:Y:S02]  /*0ea0*/  IMAD.WIDE R28, R7.reuse, 0x4, R8 ;  /* 0x00000004071c7825 */ /* 0x040fe400078e0208 */
[----:B0-----:R-:W2:Y:S02]  /*0eb0*/  LDG.E R9, desc[UR8][R8.64] ;  /* 0x0000000808097981 */ /* 0x001ea4000c1e1900 */
[C---:B------:R-:W-:Y:S02]  /*0ec0*/  IMAD.WIDE R22, R7.reuse, 0x4, R28 ;  /* 0x0000000407167825 */ /* 0x040fe400078e021c */
[----:B------:R-:W3:Y:S02]  /*0ed0*/  LDG.E R28, desc[UR8][R28.64] ;  /* 0x000000081c1c7981 */ /* 0x000ee4000c1e1900 */
[C---:B------:R-:W-:Y:S02]  /*0ee0*/  IMAD.WIDE R24, R7.reuse, 0x4, R22 ;  /* 0x0000000407187825 */ /* 0x040fe400078e0216 */
[----:B------:R-:W4:Y:S04]  /*0ef0*/  LDG.E R21, desc[UR8][R22.64] ;  /* 0x0000000816157981 */ /* 0x000f28000c1e1900 */
[----:B------:R-:W5:Y:S01]  /*0f00*/  LDG.E R20, desc[UR8][R24.64] ;  /* 0x0000000818147981 */ /* 0x000f62000c1e1900 */
[----:B------:R-:W-:-:S04]  /*0f10*/  IMAD.WIDE R10, R7, 0x4, R24 ;  /* 0x00000004070a7825 */ /* 0x000fc800078e0218 */
[C---:B------:R-:W-:Y:S02]  /*0f20*/  IMAD.WIDE R26, R7.reuse, 0x4, R10 ;  /* 0x00000004071a7825 */ /* 0x040fe400078e020a */
[----:B------:R-:W5:Y:S02]  /*0f30*/  LDG.E R11, desc[UR8][R10.64] ;  /* 0x000000080a0b7981 */ /* 0x000f64000c1e1900 */
[----:B------:R-:W-:-:S05]  /*0f40*/  IMAD.WIDE R18, R7, 0x4, R26 ;  /* 0x0000000407127825 */ /* 0x000fca00078e021a */
[----:B------:R0:W5:Y:S01]  /*0f50*/  LDG.E R8, desc[UR8][R18.64] ;  /* 0x0000000812087981 */ /* 0x000162000c1e1900 */
[----:B------:R-:W-:-:S03]  /*0f60*/  IMAD.WIDE R12, R7, 0x4, R18 ;  /* 0x00000004070c7825 */ /* 0x000fc600078e0212 */
[----:B------:R1:W5:Y:S01]  /*0f70*/  LDG.E R10, desc[UR8][R26.64] ;  /* 0x000000081a0a7981 */ /* 0x000362000c1e1900 */
[----:B------:R-:W-:-:S03]  /*0f80*/  IMAD.WIDE R14, R7, 0x4, R12 ;  /* 0x00000004070e7825 */ /* 0x000fc600078e020c */
[----:B------:R1:W5:Y:S01]  /*0f90*/  LDG.E R29, desc[UR8][R12.64] ;  /* 0x000000080c1d7981 */ /* 0x000362000c1e1900 */
[----:B------:R-:W-:-:S03]  /*0fa0*/  IMAD.WIDE R16, R7, 0x4, R14 ;  /* 0x0000000407107825 */ /* 0x000fc600078e020e */
[----:B------:R-:W5:Y:S01]  /*0fb0*/  LDG.E R14, desc[UR8][R14.64] ;  /* 0x000000080e0e7981 */ /* 0x000f62000c1e1900 */
[----:B0-----:R-:W-:-:S03]  /*0fc0*/  IMAD.WIDE R18, R7, 0x4, R16 ;  /* 0x0000000407127825 */ /* 0x001fc600078e0210 */
[----:B------:R-:W5:Y:S01]  /*0fd0*/  LDG.E R16, desc[UR8][R16.64] ;  /* 0x0000000810107981 */ /* 0x000f62000c1e1900 */
[----:B------:R-:W-:-:S03]  /*0fe0*/  IMAD.WIDE R22, R7, 0x4, R18 ;  /* 0x0000000407167825 */ /* 0x000fc600078e0212 */
[----:B------:R-:W5:Y:S01]  /*0ff0*/  LDG.E R18, desc[UR8][R18.64] ;  /* 0x0000000812127981 */ /* 0x000f62000c1e1900 */
[----:B------:R-:W-:-:S03]  /*1000*/  IMAD.WIDE R24, R7, 0x4, R22 ;  /* 0x0000000407187825 */ /* 0x000fc600078e0216 */
[----:B------:R-:W5:Y:S01]  /*1010*/  LDG.E R22, desc[UR8][R22.64] ;  /* 0x0000000816167981 */ /* 0x000f62000c1e1900 */
[----:B-1----:R-:W-:-:S03]  /*1020*/  IMAD.WIDE R26, R7, 0x4, R24 ;  /* 0x00000004071a7825 */ /* 0x002fc600078e0218 */
[----:B------:R-:W5:Y:S01]  /*1030*/  LDG.E R24, desc[UR8][R24.64] ;  /* 0x0000000818187981 */ /* 0x000f62000c1e1900 */
[----:B------:R-:W-:-:S03]  /*1040*/  IMAD.WIDE R12, R7, 0x4, R26 ;  /* 0x00000004070c7825 */ /* 0x000fc600078e021a */
[----:B------:R-:W5:Y:S04]  /*1050*/  LDG.E R26, desc[UR8][R26.64] ;  /* 0x000000081a1a7981 */ /* 0x000f68000c1e1900 */
[----:B------:R0:W5:Y:S02]  /*1060*/  LDG.E R15, desc[UR8][R12.64] ;  /* 0x000000080c0f7981 */ /* 0x000164000c1e1900 */
[----:B0-----:R-:W-:-:S06]  /*1070*/  IMAD.WIDE R12, R7, 0x4, R12 ;  /* 0x00000004070c7825 */ /* 0x001fcc00078e020c */
[----:B------:R-:W5:Y:S01]  /*1080*/  LDG.E R12, desc[UR8][R12.64] ;  /* 0x000000080c0c7981 */ /* 0x000f62000c1e1900 */
[----:B------:R-:W-:-:S06]  /*1090*/  UIADD3 UR4, UPT, UPT, UR4, 0x10, URZ ;  /* 0x0000001004047890 */ /* 0x000fcc000fffe0ff */
[----:B------:R-:W-:Y:S01]  /*10a0*/  ISETP.NE.AND P0, PT, R4, UR4, PT ;  /* 0x0000000404007c0c */ /* 0x000fe2000bf05270 */
[----:B--2---:R-:W-:-:S04]  /*10b0*/  FFMA R9, RZ, R9, R0 ;  /* 0x00000009ff097223 */ /* 0x004fc80000000000 */
[----:B---3--:R-:W-:-:S04]  /*10c0*/  FFMA R28, RZ, R28, R9 ;  /* 0x0000001cff1c7223 */ /* 0x008fc80000000009 */
[----:B----4-:R-:W-:-:S04]  /*10d0*/  FFMA R21, RZ, R21, R28 ;  /* 0x00000015ff157223 */ /* 0x010fc8000000001c */
[----:B-----5:R-:W-:-:S04]  /*10e0*/  FFMA R20, RZ, R20, R21 ;  /* 0x00000014ff147223 */ /* 0x020fc80000000015 */
[----:B------:R-:W-:-:S04]  /*10f0*/  FFMA R11, RZ, R11, R20 ;  /* 0x0000000bff0b7223 */ /* 0x000fc80000000014 */
        /* <DEDUP_REMOVED lines=10> */
[----:B------:R-:W-:Y:S01]  /*11a0*/  FFMA R0, RZ, R12, R15 ;  /* 0x0000000cff007223 */ /* 0x000fe2000000000f */
[----:B------:R-:W-:Y:S06]  /*11b0*/  @P0 BRA `(.L_x_50) ;  /* 0xfffffffc002c0947 */ /* 0x000fec000383ffff */
.L_x_49:
[----:B------:R-:W-:Y:S05]  /*11c0*/  @!P1 BRA `(.L_x_47) ;  /* 0x0000000000f89947 */ /* 0x000fea0003800000 */
[----:B------:R-:W-:Y:S02]  /*11d0*/  ISETP.GE.U32.AND P0, PT, R5, 0x8, PT ;  /* 0x000000080500780c */ /* 0x000fe40003f06070 */
[----:B------:R-:W-:-:S04]  /*11e0*/  LOP3.LUT R24, R6, 0x7, RZ, 0xc0, !PT ;  /* 0x0000000706187812 */ /* 0x000fc800078ec0ff */
[----:B------:R-:W-:-:S07]  /*11f0*/  ISETP.NE.AND P1, PT, R24, RZ, PT ;  /* 0x000000ff1800720c */ /* 0x000fce0003f25270 */
[----:B------:R-:W-:Y:S06]  /*1200*/  @!P0 BRA `(.L_x_51) ;  /* 0x00000000006c8947 */ /* 0x000fec0003800000 */
[----:B------:R-:W1:Y:S01]  /*1210*/  LDC.64 R16, c[0x0][0x390] ;  /* 0x0000e400ff107b82 */ /* 0x000e620000000a00 */
[----:B------:R-:W-:-:S04]  /*1220*/  IMAD R5, R4, R7, R2 ;  /* 0x0000000704057224 */ /* 0x000fc800078e0202 */
[----:B-1----:R-:W-:-:S04]  /*1230*/  IMAD.WIDE R16, R5, 0x4, R16 ;  /* 0x0000000405107825 */ /* 0x002fc800078e0210 */
[C---:B------:R-:W-:Y:S02]  /*1240*/  IMAD.WIDE R18, R7.reuse, 0x4, R16 ;  /* 0x0000000407127825 */ /* 0x040fe400078e0210 */
[----:B0-----:R-:W2:Y:S02]  /*1250*/  LDG.E R17, desc[UR8][R16.64] ;  /* 0x0000000810117981 */ /* 0x001ea4000c1e1900 */
[C---:B------:R-:W-:Y:S02]  /*1260*/  IMAD.WIDE R20, R7.reuse, 0x4, R18 ;  /* 0x0000000407147825 */ /* 0x040fe400078e0212 */
[----:B------:R-:W3:Y:S02]  /*1270*/  LDG.E R18, desc[UR8][R18.64] ;  /* 0x0000000812127981 */ /* 0x000ee4000c1e1900 */
[C---:B------:R-:W-:Y:S02]  /*1280*/  IMAD.WIDE R8, R7.reuse, 0x4, R20 ;  /* 0x0000000407087825 */ /* 0x040fe400078e0214 */
[----:B------:R-:W4:Y:S02]  /*1290*/  LDG.E R20, desc[UR8][R20.64] ;  /* 0x0000000814147981 */ /* 0x000f24000c1e1900 */
[----:B------:R-:W-:-:S02]  /*12a0*/  IMAD.WIDE R22, R7, 0x4, R8 ;  /* 0x0000000407167825 */ /* 0x000fc400078e0208 */
[----:B------:R-:W5:Y:S02]  /*12b0*/  LDG.E R8, desc[UR8][R8.64] ;  /* 0x0000000808087981 */ /* 0x000f64000c1e1900 */
[C---:B------:R-:W-:Y:S02]  /*12c0*/  IMAD.WIDE R10, R7.reuse, 0x4, R22 ;  /* 0x00000004070a7825 */ /* 0x040fe400078e0216 */
[----:B------:R-:W5:Y:S02]  /*12d0*/  LDG.E R22, desc[UR8][R22.64] ;  /* 0x0000000816167981 */ /* 0x000f64000c1e1900 */
[C---:B------:R-:W-:Y:S02]  /*12e0*/  IMAD.WIDE R12, R7.reuse, 0x4, R10 ;  /* 0x00000004070c7825 */ /* 0x040fe400078e020a */
[----:B------:R-:W5:Y:S02]  /*12f0*/  LDG.E R10, desc[UR8][R10.64] ;  /* 0x000000080a0a7981 */ /* 0x000f64000c1e1900 */
[----:B------:R-:W-:-:S02]  /*1300*/  IMAD.WIDE R14, R7, 0x4, R12 ;  /* 0x00000004070e7825 */ /* 0x000fc400078e020c */
[----:B------:R-:W5:Y:S04]  /*1310*/  LDG.E R12, desc[UR8][R12.64] ;  /* 0x000000080c0c7981 */ /* 0x000f68000c1e1900 */
[----:B------:R-:W5:Y:S01]  /*1320*/  LDG.E R14, desc[UR8][R14.64] ;  /* 0x000000080e0e7981 */ /* 0x000f62000c1e1900 */
[----:B------:R-:W-:Y:S01]  /*1330*/  IADD3 R4, PT, PT, R4, 0x8, RZ ;  /* 0x0000000804047810 */ /* 0x000fe20007ffe0ff */
[----:B--2---:R-:W-:-:S04]  /*1340*/  FFMA R17, RZ, R17, R0 ;  /* 0x00000011ff117223 */ /* 0x004fc80000000000 */
[----:B---3--:R-:W-:-:S04]  /*1350*/  FFMA R17, RZ, R18, R17 ;  /* 0x00000012ff117223 */ /* 0x008fc80000000011 */
[----:B----4-:R-:W-:-:S04]  /*1360*/  FFMA R17, RZ, R20, R17 ;  /* 0x00000014ff117223 */ /* 0x010fc80000000011 */
[----:B-----5:R-:W-:-:S04]  /*1370*/  FFMA R17, RZ, R8, R17 ;  /* 0x00000008ff117223 */ /* 0x020fc80000000011 */
[----:B------:R-:W-:-:S04]  /*1380*/  FFMA R17, RZ, R22, R17 ;  /* 0x00000016ff117223 */ /* 0x000fc80000000011 */
[----:B------:R-:W-:-:S04]  /*1390*/  FFMA R17, RZ, R10, R17 ;  /* 0x0000000aff117223 */ /* 0x000fc80000000011 */
[----:B------:R-:W-:-:S04]  /*13a0*/  FFMA R17, RZ, R12, R17 ;  /* 0x0000000cff117223 */ /* 0x000fc80000000011 */
[----:B------:R-:W-:-:S07]  /*13b0*/  FFMA R0, RZ, R14, R17 ;  /* 0x0000000eff007223 */ /* 0x000fce0000000011 */
.L_x_51:
        /* <DEDUP_REMOVED lines=12> */
[----:B------:R-:W-:Y:S02]  /*1480*/  IMAD.WIDE R14, R7, 0x4, R12 ;  /* 0x00000004070e7825 */ /* 0x000fe400078e020c */
[----:B------:R-:W4:Y:S04]  /*1490*/  LDG.E R13, desc[UR8][R12.64] ;  /* 0x000000080c0d7981 */ /* 0x000f28000c1e1900 */
[----:B------:R-:W5:Y:S01]  /*14a0*/  LDG.E R15, desc[UR8][R14.64] ;  /* 0x000000080e0f7981 */ /* 0x000f62000c1e1900 */
[----:B------:R-:W-:Y:S01]  /*14b0*/  IADD3 R4, PT, PT, R4, 0x4, RZ ;  /* 0x0000000404047810 */ /* 0x000fe20007ffe0ff */
[----:B--2---:R-:W-:-:S04]  /*14c0*/  FFMA R0, RZ, R9, R0 ;  /* 0x00000009ff007223 */ /* 0x004fc80000000000 */
[----:B---3--:R-:W-:-:S04]  /*14d0*/  FFMA R0, RZ, R11, R0 ;  /* 0x0000000bff007223 */ /* 0x008fc80000000000 */
[----:B----4-:R-:W-:-:S04]  /*14e0*/  FFMA R0, RZ, R13, R0 ;  /* 0x0000000dff007223 */ /* 0x010fc80000000000 */
[----:B-----5:R-:W-:-:S07]  /*14f0*/  FFMA R0, RZ, R15, R0 ;  /* 0x0000000fff007223 */ /* 0x020fce0000000000 */
.L_x_52:
[----:B------:R-:W-:Y:S05]  /*1500*/  @!P1 BRA `(.L_x_47) ;  /* 0x0000000000289947 */ /* 0x000fea0003800000 */
[----:B------:R-:W1:Y:S01]  /*1510*/  LDC.64 R10, c[0x0][0x390] ;  /* 0x0000e400ff0a7b82 */ /* 0x000e620000000a00 */
[----:B------:R-:W-:-:S05]  /*1520*/  UMOV UR4, URZ ;  /* 0x000000ff00047c82 */ /* 0x000fca0008000000 */
.L_x_53:
[----:B------:R-:W-:-:S04]  /*1530*/  IMAD R9, R4, R7, R2 ;  /* 0x0000000704097224 */ /* 0x000fc800078e0202 */
[----:B-1----:R-:W-:-:S06]  /*1540*/  IMAD.WIDE R8, R9, 0x4, R10 ;  /* 0x0000000409087825 */ /* 0x002fcc00078e020a */
[----:B0-----:R-:W2:Y:S01]  /*1550*/  LDG.E R9, desc[UR8][R8.64] ;  /* 0x0000000808097981 */ /* 0x001ea2000c1e1900 */
[----:B------:R-:W-:Y:S01]  /*1560*/  UIADD3 UR4, UPT, UPT, UR4, 0x1, URZ ;  /* 0x0000000104047890 */ /* 0x000fe2000fffe0ff */
[----:B------:R-:W-:-:S05]  /*1570*/  IADD3 R4, PT, PT, R4, 0x1, RZ ;  /* 0x0000000104047810 */ /* 0x000fca0007ffe0ff */
[----:B------:R-:W-:Y:S01]  /*1580*/  ISETP.NE.AND P0, PT, R6, UR4, PT ;  /* 0x0000000406007c0c */ /* 0x000fe2000bf05270 */
[----:B--2---:R-:W-:-:S12]  /*1590*/  FFMA R0, RZ, R9, R0 ;  /* 0x00000009ff007223 */ /* 0x004fd80000000000 */
[----:B------:R-:W-:Y:S05]  /*15a0*/  @P0 BRA `(.L_x_53) ;  /* 0xfffffffc00e00947 */ /* 0x000fea000383ffff */
.L_x_47:
[----:B------:R-:W1:Y:S01]  /*15b0*/  LDC.64 R4, c[0x0][0x398] ;  /* 0x0000e600ff047b82 */ /* 0x000e620000000a00 */
[----:B------:R-:W-:-:S05]  /*15c0*/  IADD3 R3, PT, PT, R2, R3, RZ ;  /* 0x0000000302037210 */ /* 0x000fca0007ffe0ff */
[----:B-1----:R-:W-:-:S05]  /*15d0*/  IMAD.WIDE R2, R3, 0x4, R4 ;  /* 0x0000000403027825 */ /* 0x002fca00078e0204 */
[----:B0-----:R-:W-:Y:S01]  /*15e0*/  STG.E desc[UR8][R2.64], R0 ;  /* 0x0000000002007986 */ /* 0x001fe2000c101908 */
[----:B------:R-:W-:Y:S05]  /*15f0*/  EXIT ;  /* 0x000000000000794d */ /* 0x000fea0003800000 */
.L_x_54:
        /* <DEDUP_REMOVED lines=16> */
.L_x_57:


//--------------------- .nv.shared.reserved.0     --------------------------
	.section	.nv.shared.reserved.0,"aw",@nobits
	.weak		__nv_reservedSMEM_offset_0_alias
	.size		__nv_reservedSMEM_offset_0_alias, 0, 64
	.other		__nv_reservedSMEM_offset_0_alias,@"STO_CUDA_RESERVED_SHARED STV_DEFAULT"
__nv_reservedSMEM_offset_0_alias:
	.zero		0
	.zero		64


//--------------------- .nv.constant0._Z27attention_with_scores_naivePfS_S_ii --------------------------
	.section	.nv.constant0._Z27attention_with_scores_naivePfS_S_ii,"a",@progbits
	.sectionflags	@""
	.align	4
.nv.constant0._Z27attention_with_scores_naivePfS_S_ii:
	.zero		928


//--------------------- .nv.constant0._Z15attention_naivePfS_S_S_ii --------------------------
	.section	.nv.constant0._Z15attention_naivePfS_S_S_ii,"a",@progbits
	.sectionflags	@""
	.align	4
.nv.constant0._Z15attention_naivePfS_S_S_ii:
	.zero		936


//--------------------- SYMBOLS --------------------------

	.type		.nv.reservedSmem.offset0,@object
	.size		.nv.reservedSmem.offset0,0x4
